	.target	sm_100a

	.elftype	@"ET_EXEC"


//--------------------- .note.nv.tkinfo           --------------------------
	.section	.note.nv.tkinfo,"",@"SHT_NOTE"
	.sectionflags	@"SHF_NOTE_NV_TKINFO"
	.tkinfo
        /*0018*/ 	.word	0x00000002
        /*0030*/ 	.string	""
        /*0030*/ 	.string	"ptxas"
        /*0030*/ 	.string	"Cuda compilation tools, release 13.0, V13.0.88"
        /*0030*/ 	.string	"Build cuda_13.0.r13.0/compiler.36424714_0"
        /*0030*/ 	.string	"-arch sm_100a -m 64 "



//--------------------- .note.nv.cuinfo           --------------------------
	.section	.note.nv.cuinfo,"",@"SHT_NOTE"
	.sectionflags	@"SHF_NOTE_NV_CUINFO"
        /*0018*/ 	.short	0x0002
        /*001a*/ 	.short	0x0064
        /*001c*/ 	.short	0x0082
	.zero		2


//--------------------- .nv.info                  --------------------------
	.section	.nv.info,"",@"SHT_CUDA_INFO"
	.align	4


	//----- nvinfo : EIATTR_REGCOUNT
	.align		4
        /*0000*/ 	.byte	0x04, 0x2f
        /*0002*/ 	.short	(.L_19 - .L_18)
	.align		4
.L_18:
        /*0004*/ 	.word	index@(_ZN7cutlass13device_kernelINS_4gemm6kernel13GemmUniversalIN4cute5tupleIJiiiiEEENS1_10collective13CollectiveMmaINS1_35MainloopSm100TmaUmmaWarpSpecializedILi4ELi2ELi4ENS5_IJNS4_1CILi1EEESB_SB_EEEEENS5_IJNSA_ILi64EEENSA_ILi256EEENSA_ILi32EEEEEENS_10tfloat32_tENS5_IJlSB_lEEESI_SJ_NS4_8TiledMMAINS4_8MMA_AtomIJNS4_17SM100_MMA_TF32_SSISI_SI_fLi64ELi256ELNS4_4UMMA5MajorE0ELSO_0ELNSN_7ScaleInE0ELSP_0EEEEEENS4_6LayoutISC_NS5_IJNSA_ILi0EEEST_ST_EEEEENS5_IJNS4_10UnderscoreESW_SW_EEEEENS4_13SM90_TMA_LOADENS4_14ComposedLayoutINS4_7SwizzleILi3ELi4ELi3EEENS4_18smem_ptr_flag_bitsILi32EEENSS_INS5_IJNSA_ILi8EEESG_EEENS5_IJSG_SB_EEEEEEEvNS4_8identityESZ_S19_vS1A_EENS_8epilogue10collective18CollectiveEpilogueINS1C_23Sm100TmaWarpSpecializedILi4ELi2ELi16ELb1ELb0EEEJSH_NS5_IJNSS_ISE_SB_EENSS_ISG_SB_EEEEESI_SJ_SI_SJ_NS1C_6fusion15FusionCallbacksIS1G_NS1K_17LinearCombinationISI_fSI_fLNS_15FloatRoundStyleE2EEESH_S1J_JEEENS4_5SM1004TMEM4LOAD26SM100_TMEM_LOAD_16dp128b8xESZ_S19_NS4_17SM75_U32x4_LDSM_NENS4_14SM90_TMA_STOREES19_NS4_17SM90_U32x4_STSM_NENS4_39AutoVectorizingCopyWithAssumedAlignmentILi128EEEEEEvvEEEEvNT_6ParamsE)
        /*0008*/ 	.word	0x0000005e


	//----- nvinfo : EIATTR_FRAME_SIZE
	.align		4
.L_19:
        /*000c*/ 	.byte	0x04, 0x11
        /*000e*/ 	.short	(.L_21 - .L_20)
	.align		4
.L_20:
        /*0010*/ 	.word	index@($__internal_2_$__cuda_sm10x_tcgen05_guardrail_trap_unallocated_columns_being_dealloced)
        /*0014*/ 	.word	0x00000000


	//----- nvinfo : EIATTR_FRAME_SIZE
	.align		4
.L_21:
        /*0018*/ 	.byte	0x04, 0x11
        /*001a*/ 	.short	(.L_23 - .L_22)
	.align		4
.L_22:
        /*001c*/ 	.word	index@($__internal_1_$__cuda_sm10x_tcgen05_guardrail_trap_phase_invalid_during_alloc)
        /*0020*/ 	.word	0x00000000


	//----- nvinfo : EIATTR_FRAME_SIZE
	.align		4
.L_23:
        /*0024*/ 	.byte	0x04, 0x11
        /*0026*/ 	.short	(.L_25 - .L_24)
	.align		4
.L_24:
        /*0028*/ 	.word	index@($__internal_0_$__cuda_sm10x_tcgen05_guardrail_trap_col_being_dealloced_not_returned_by_alloc)
        /*002c*/ 	.word	0x00000000


	//----- nvinfo : EIATTR_FRAME_SIZE
	.align		4
.L_25:
        /*0030*/ 	.byte	0x04, 0x11
        /*0032*/ 	.short	(.L_27 - .L_26)
	.align		4
.L_26:
        /*0034*/ 	.word	index@(_ZN7cutlass13device_kernelINS_4gemm6kernel13GemmUniversalIN4cute5tupleIJiiiiEEENS1_10collective13CollectiveMmaINS1_35MainloopSm100TmaUmmaWarpSpecializedILi4ELi2ELi4ENS5_IJNS4_1CILi1EEESB_SB_EEEEENS5_IJNSA_ILi64EEENSA_ILi256EEENSA_ILi32EEEEEENS_10tfloat32_tENS5_IJlSB_lEEESI_SJ_NS4_8TiledMMAINS4_8MMA_AtomIJNS4_17SM100_MMA_TF32_SSISI_SI_fLi64ELi256ELNS4_4UMMA5MajorE0ELSO_0ELNSN_7ScaleInE0ELSP_0EEEEEENS4_6LayoutISC_NS5_IJNSA_ILi0EEEST_ST_EEEEENS5_IJNS4_10UnderscoreESW_SW_EEEEENS4_13SM90_TMA_LOADENS4_14ComposedLayoutINS4_7SwizzleILi3ELi4ELi3EEENS4_18smem_ptr_flag_bitsILi32EEENSS_INS5_IJNSA_ILi8EEESG_EEENS5_IJSG_SB_EEEEEEEvNS4_8identityESZ_S19_vS1A_EENS_8epilogue10collective18CollectiveEpilogueINS1C_23Sm100TmaWarpSpecializedILi4ELi2ELi16ELb1ELb0EEEJSH_NS5_IJNSS_ISE_SB_EENSS_ISG_SB_EEEEESI_SJ_SI_SJ_NS1C_6fusion15FusionCallbacksIS1G_NS1K_17LinearCombinationISI_fSI_fLNS_15FloatRoundStyleE2EEESH_S1J_JEEENS4_5SM1004TMEM4LOAD26SM100_TMEM_LOAD_16dp128b8xESZ_S19_NS4_17SM75_U32x4_LDSM_NENS4_14SM90_TMA_STOREES19_NS4_17SM90_U32x4_STSM_NENS4_39AutoVectorizingCopyWithAssumedAlignmentILi128EEEEEEvvEEEEvNT_6ParamsE)
        /*0038*/ 	.word	0x00000000


	//----- nvinfo : EIATTR_MIN_STACK_SIZE
	.align		4
.L_27:
        /*003c*/ 	.byte	0x04, 0x12
        /*003e*/ 	.short	(.L_29 - .L_28)
	.align		4
.L_28:
        /*0040*/ 	.word	index@(_ZN7cutlass13device_kernelINS_4gemm6kernel13GemmUniversalIN4cute5tupleIJiiiiEEENS1_10collective13CollectiveMmaINS1_35MainloopSm100TmaUmmaWarpSpecializedILi4ELi2ELi4ENS5_IJNS4_1CILi1EEESB_SB_EEEEENS5_IJNSA_ILi64EEENSA_ILi256EEENSA_ILi32EEEEEENS_10tfloat32_tENS5_IJlSB_lEEESI_SJ_NS4_8TiledMMAINS4_8MMA_AtomIJNS4_17SM100_MMA_TF32_SSISI_SI_fLi64ELi256ELNS4_4UMMA5MajorE0ELSO_0ELNSN_7ScaleInE0ELSP_0EEEEEENS4_6LayoutISC_NS5_IJNSA_ILi0EEEST_ST_EEEEENS5_IJNS4_10UnderscoreESW_SW_EEEEENS4_13SM90_TMA_LOADENS4_14ComposedLayoutINS4_7SwizzleILi3ELi4ELi3EEENS4_18smem_ptr_flag_bitsILi32EEENSS_INS5_IJNSA_ILi8EEESG_EEENS5_IJSG_SB_EEEEEEEvNS4_8identityESZ_S19_vS1A_EENS_8epilogue10collective18CollectiveEpilogueINS1C_23Sm100TmaWarpSpecializedILi4ELi2ELi16ELb1ELb0EEEJSH_NS5_IJNSS_ISE_SB_EENSS_ISG_SB_EEEEESI_SJ_SI_SJ_NS1C_6fusion15FusionCallbacksIS1G_NS1K_17LinearCombinationISI_fSI_fLNS_15FloatRoundStyleE2EEESH_S1J_JEEENS4_5SM1004TMEM4LOAD26SM100_TMEM_LOAD_16dp128b8xESZ_S19_NS4_17SM75_U32x4_LDSM_NENS4_14SM90_TMA_STOREES19_NS4_17SM90_U32x4_STSM_NENS4_39AutoVectorizingCopyWithAssumedAlignmentILi128EEEEEEvvEEEEvNT_6ParamsE)
        /*0044*/ 	.word	0x00000000
.L_29:


//--------------------- .nv.compat                --------------------------
	.section	.nv.compat,"",@"SHT_CUDA_COMPAT_INFO"
	.align	4
        /*0000*/ 	.byte	0x02, 0x09, 0x01, 0x00, 0x02, 0x02, 0x02, 0x00, 0x02, 0x05, 0x05, 0x00, 0x03, 0x07, 0x01, 0x01
        /*0010*/ 	.byte	0x02, 0x03, 0x01, 0x00, 0x02, 0x06, 0x01, 0x00, 0x04, 0x0b, 0x08, 0x00, 0x09, 0x00, 0x00, 0x00
        /*0020*/ 	.byte	0x00, 0x00, 0x00, 0x00


//--------------------- .nv.info._ZN7cutlass13device_kernelINS_4gemm6kernel13GemmUniversalIN4cute5tupleIJiiiiEEENS1_10collective13CollectiveMmaINS1_35MainloopSm100TmaUmmaWarpSpecializedILi4ELi2ELi4ENS5_IJNS4_1CILi1EEESB_SB_EEEEENS5_IJNSA_ILi64EEENSA_ILi256EEENSA_ILi32EEEEEENS_10tfloat32_tENS5_IJlSB_lEEESI_SJ_NS4_8TiledMMAINS4_8MMA_AtomIJNS4_17SM100_MMA_TF32_SSISI_SI_fLi64ELi256ELNS4_4UMMA5MajorE0ELSO_0ELNSN_7ScaleInE0ELSP_0EEEEEENS4_6LayoutISC_NS5_IJNSA_ILi0EEEST_ST_EEEEENS5_IJNS4_10UnderscoreESW_SW_EEEEENS4_13SM90_TMA_LOADENS4_14ComposedLayoutINS4_7SwizzleILi3ELi4ELi3EEENS4_18smem_ptr_flag_bitsILi32EEENSS_INS5_IJNSA_ILi8EEESG_EEENS5_IJSG_SB_EEEEEEEvNS4_8identityESZ_S19_vS1A_EENS_8epilogue10collective18CollectiveEpilogueINS1C_23Sm100TmaWarpSpecializedILi4ELi2ELi16ELb1ELb0EEEJSH_NS5_IJNSS_ISE_SB_EENSS_ISG_SB_EEEEESI_SJ_SI_SJ_NS1C_6fusion15FusionCallbacksIS1G_NS1K_17LinearCombinationISI_fSI_fLNS_15FloatRoundStyleE2EEESH_S1J_JEEENS4_5SM1004TMEM4LOAD26SM100_TMEM_LOAD_16dp128b8xESZ_S19_NS4_17SM75_U32x4_LDSM_NENS4_14SM90_TMA_STOREES19_NS4_17SM90_U32x4_STSM_NENS4_39AutoVectorizingCopyWithAssumedAlignmentILi128EEEEEEvvEEEEvNT_6ParamsE --------------------------
	.section	.nv.info._ZN7cutlass13device_kernelINS_4gemm6kernel13GemmUniversalIN4cute5tupleIJiiiiEEENS1_10collective13CollectiveMmaINS1_35MainloopSm100TmaUmmaWarpSpecializedILi4ELi2ELi4ENS5_IJNS4_1CILi1EEESB_SB_EEEEENS5_IJNSA_ILi64EEENSA_ILi256EEENSA_ILi32EEEEEENS_10tfloat32_tENS5_IJlSB_lEEESI_SJ_NS4_8TiledMMAINS4_8MMA_AtomIJNS4_17SM100_MMA_TF32_SSISI_SI_fLi64ELi256ELNS4_4UMMA5MajorE0ELSO_0ELNSN_7ScaleInE0ELSP_0EEEEEENS4_6LayoutISC_NS5_IJNSA_ILi0EEEST_ST_EEEEENS5_IJNS4_10UnderscoreESW_SW_EEEEENS4_13SM90_TMA_LOADENS4_14ComposedLayoutINS4_7SwizzleILi3ELi4ELi3EEENS4_18smem_ptr_flag_bitsILi32EEENSS_INS5_IJNSA_ILi8EEESG_EEENS5_IJSG_SB_EEEEEEEvNS4_8identityESZ_S19_vS1A_EENS_8epilogue10collective18CollectiveEpilogueINS1C_23Sm100TmaWarpSpecializedILi4ELi2ELi16ELb1ELb0EEEJSH_NS5_IJNSS_ISE_SB_EENSS_ISG_SB_EEEEESI_SJ_SI_SJ_NS1C_6fusion15FusionCallbacksIS1G_NS1K_17LinearCombinationISI_fSI_fLNS_15FloatRoundStyleE2EEESH_S1J_JEEENS4_5SM1004TMEM4LOAD26SM100_TMEM_LOAD_16dp128b8xESZ_S19_NS4_17SM75_U32x4_LDSM_NENS4_14SM90_TMA_STOREES19_NS4_17SM90_U32x4_STSM_NENS4_39AutoVectorizingCopyWithAssumedAlignmentILi128EEEEEEvvEEEEvNT_6ParamsE,"",@"SHT_CUDA_INFO"
	.sectionflags	@""
	.align	4


	//----- nvinfo : EIATTR_CUDA_API_VERSION
	.align		4
        /*0000*/ 	.byte	0x04, 0x37
        /*0002*/ 	.short	(.L_31 - .L_30)
.L_30:
        /*0004*/ 	.word	0x00000082


	//----- nvinfo : EIATTR_KPARAM_INFO
	.align		4
.L_31:
        /*0008*/ 	.byte	0x04, 0x17
        /*000a*/ 	.short	(.L_33 - .L_32)
.L_32:
        /*000c*/ 	.word	0x00000000
        /*0010*/ 	.short	0x0000
        /*0012*/ 	.short	0x0000
        /*0014*/ 	.byte	0x00, 0xf0, 0x01, 0x20


	//----- nvinfo : EIATTR_AT_ENTRY_FRAGMENTS
	.align		4
.L_33:
        /*0018*/ 	.byte	0x04, 0x4f
        /*001a*/ 	.short	(.L_35 - .L_34)


	//   ....[0]....
.L_34:
        /*001c*/ 	.word	0x00000006


	//----- nvinfo : EIATTR_RESERVED_SMEM_USED
	.align		4
.L_35:
        /*0020*/ 	.byte	0x01, 0x41
	.zero		2


	//----- nvinfo : EIATTR_SPARSE_MMA_MASK
	.align		4
        /*0024*/ 	.byte	0x03, 0x50
        /*0026*/ 	.short	0x0000


	//----- nvinfo : EIATTR_TCGEN05_1CTA_USED
	.align		4
        /*0028*/ 	.byte	0x01, 0x51
	.zero		2


	//----- nvinfo : EIATTR_MAXREG_COUNT
	.align		4
        /*002c*/ 	.byte	0x03, 0x1b
        /*002e*/ 	.short	0x00ff


	//----- nvinfo : EIATTR_NUM_BARRIERS
	.align		4
        /*0030*/ 	.byte	0x02, 0x4c
        /*0032*/ 	.byte	0x07
	.zero		1


	//----- nvinfo : EIATTR_EXTERNS
	.align		4
        /*0034*/ 	.byte	0x04, 0x0f
        /*0036*/ 	.short	(.L_37 - .L_36)


	//   ....[0]....
	.align		4
.L_36:
        /*0038*/ 	.word	index@(__assertfail)


	//----- nvinfo : EIATTR_MERCURY_ISA_VERSION
	.align		4
.L_37:
        /*003c*/ 	.byte	0x03, 0x5f
        /*003e*/ 	.short	0x0101


	//----- nvinfo : EIATTR_INT_WARP_WIDE_INSTR_OFFSETS
	.align		4
        /*0040*/ 	.byte	0x04, 0x31
        /*0042*/ 	.short	(.L_39 - .L_38)


	//   ....[0]....
.L_38:
        /*0044*/ 	.word	0x00001de0


	//   ....[1]....
        /*0048*/ 	.word	0x00003880


	//   ....[2]....
        /*004c*/ 	.word	0x000038b0


	//   ....[3]....
        /*0050*/ 	.word	0x00003900


	//   ....[4]....
        /*0054*/ 	.word	0x00004200


	//   ....[5]....
        /*0058*/ 	.word	0x00004260


	//   ....[6]....
        /*005c*/ 	.word	0x00004350


	//   ....[7]....
        /*0060*/ 	.word	0x000043c0


	//   ....[8]....
        /*0064*/ 	.word	0x000044b0


	//   ....[9]....
        /*0068*/ 	.word	0x00004520


	//   ....[10]....
        /*006c*/ 	.word	0x00004620


	//   ....[11]....
        /*0070*/ 	.word	0x000046a0


	//   ....[12]....
        /*0074*/ 	.word	0x000047a0


	//   ....[13]....
        /*0078*/ 	.word	0x00004870


	//   ....[14]....
        /*007c*/ 	.word	0x00004910


	//   ....[15]....
        /*0080*/ 	.word	0x000049e0


	//   ....[16]....
        /*0084*/ 	.word	0x00004a90


	//   ....[17]....
        /*0088*/ 	.word	0x00004b70


	//   ....[18]....
        /*008c*/ 	.word	0x00004cf0


	//   ....[19]....
        /*0090*/ 	.word	0x00004e40


	//----- nvinfo : EIATTR_COOP_GROUP_MASK_REGIDS
	.align		4
.L_39:
        /*0094*/ 	.byte	0x04, 0x29
        /*0096*/ 	.short	(.L_41 - .L_40)


	//   ....[0]....
.L_40:
        /*0098*/ 	.word	0xffffffff


	//   ....[1]....
        /*009c*/ 	.word	0xffffffff


	//   ....[2]....
        /*00a0*/ 	.word	0xffffffff


	//   ....[3]....
        /*00a4*/ 	.word	0xffffffff


	//   ....[4]....
        /*00a8*/ 	.word	0xffffffff


	//   ....[5]....
        /*00ac*/ 	.word	0xffffffff


	//   ....[6]....
        /*00b0*/ 	.word	0xffffffff


	//   ....[7]....
        /*00b4*/ 	.word	0xffffffff


	//   ....[8]....
        /*00b8*/ 	.word	0xffffffff


	//   ....[9]....
        /*00bc*/ 	.word	0xffffffff


	//   ....[10]....
        /*00c0*/ 	.word	0xffffffff


	//   ....[11]....
        /*00c4*/ 	.word	0xffffffff


	//   ....[12]....
        /*00c8*/ 	.word	0xffffffff


	//----- nvinfo : EIATTR_COOP_GROUP_INSTR_OFFSETS
	.align		4
.L_41:
        /*00cc*/ 	.byte	0x04, 0x28
        /*00ce*/ 	.short	(.L_43 - .L_42)


	//   ....[0]....
.L_42:
        /*00d0*/ 	.word	0x00000090


	//   ....[1]....
        /*00d4*/ 	.word	0x000004d0


	//   ....[2]....
        /*00d8*/ 	.word	0x00000640


	//   ....[3]....
        /*00dc*/ 	.word	0x000007e0


	//   ....[4]....
        /*00e0*/ 	.word	0x000008e0


	//   ....[5]....
        /*00e4*/ 	.word	0x00000a50


	//   ....[6]....
        /*00e8*/ 	.word	0x00000bf0


	//   ....[7]....
        /*00ec*/ 	.word	0x00001cc0


	//   ....[8]....
        /*00f0*/ 	.word	0x00002aa0


	//   ....[9]....
        /*00f4*/ 	.word	0x00002cb0


	//   ....[10]....
        /*00f8*/ 	.word	0x00002ce0


	//   ....[11]....
        /*00fc*/ 	.word	0x00003770


	//   ....[12]....
        /*0100*/ 	.word	0x000039a0


	//----- nvinfo : EIATTR_VRC_CTA_INIT_COUNT
	.align		4
.L_43:
        /*0104*/ 	.byte	0x02, 0x4a
        /*0106*/ 	.byte	0x80
	.zero		1


	//----- nvinfo : EIATTR_SYSCALL_OFFSETS
	.align		4
        /*0108*/ 	.byte	0x04, 0x46
        /*010a*/ 	.short	(.L_45 - .L_44)


	//   ....[0]....
.L_44:
        /*010c*/ 	.word	0x000058f0


	//   ....[1]....
        /*0110*/ 	.word	0x000059e0


	//   ....[2]....
        /*0114*/ 	.word	0x00006200


	//   ....[3]....
        /*0118*/ 	.word	0x00006bc0


	//   ....[4]....
        /*011c*/ 	.word	0x00007520


	//   ....[5]....
        /*0120*/ 	.word	0x00007ed0


	//   ....[6]....
        /*0124*/ 	.word	0x00008880


	//   ....[7]....
        /*0128*/ 	.word	0x00009260


	//   ....[8]....
        /*012c*/ 	.word	0x00009c10


	//   ....[9]....
        /*0130*/ 	.word	0x0000a570


	//----- nvinfo : EIATTR_MBARRIER_INSTR_OFFSETS
	.align		4
.L_45:
        /*0134*/ 	.byte	0x04, 0x39
        /*0136*/ 	.short	(.L_47 - .L_46)


	//   ....[0]....
.L_46:
        /*0138*/ 	.word	0x000005b0
        /*013c*/ 	.word	0x000000ff
        /*0140*/ 	.word	0x00000000
        /*0144*/ 	.short	0x0100
        /*0146*/ 	.byte	0x05
	.zero		1


	//   ....[1]....
        /*0148*/ 	.word	0x000005c0
        /*014c*/ 	.word	0x000000ff
        /*0150*/ 	.word	0x00000020
        /*0154*/ 	.short	0x0100
        /*0156*/ 	.byte	0x05
	.zero		1


	//   ....[2]....
        /*0158*/ 	.word	0x000005d0
        /*015c*/ 	.word	0x000000ff
        /*0160*/ 	.word	0x00000008
        /*0164*/ 	.short	0x0100
        /*0166*/ 	.byte	0x05
	.zero		1


	//   ....[3]....
        /*0168*/ 	.word	0x000005e0
        /*016c*/ 	.word	0x000000ff
        /*0170*/ 	.word	0x00000028
        /*0174*/ 	.short	0x0100
        /*0176*/ 	.byte	0x05
	.zero		1


	//   ....[4]....
        /*0178*/ 	.word	0x000005f0
        /*017c*/ 	.word	0x000000ff
        /*0180*/ 	.word	0x00000010
        /*0184*/ 	.short	0x0100
        /*0186*/ 	.byte	0x05
	.zero		1


	//   ....[5]....
        /*0188*/ 	.word	0x00000600
        /*018c*/ 	.word	0x000000ff
        /*0190*/ 	.word	0x00000030
        /*0194*/ 	.short	0x0100
        /*0196*/ 	.byte	0x05
	.zero		1


	//   ....[6]....
        /*0198*/ 	.word	0x00000610
        /*019c*/ 	.word	0x000000ff
        /*01a0*/ 	.word	0x00000018
        /*01a4*/ 	.short	0x0100
        /*01a6*/ 	.byte	0x05
	.zero		1


	//   ....[7]....
        /*01a8*/ 	.word	0x00000620
        /*01ac*/ 	.word	0x000000ff
        /*01b0*/ 	.word	0x00000038
        /*01b4*/ 	.short	0x0100
        /*01b6*/ 	.byte	0x05
	.zero		1


	//   ....[8]....
        /*01b8*/ 	.word	0x00000750
        /*01bc*/ 	.word	0x000000ff
        /*01c0*/ 	.word	0x00000040
        /*01c4*/ 	.short	0x0100
        /*01c6*/ 	.byte	0x07
	.zero		1


	//   ....[9]....
        /*01c8*/ 	.word	0x00000760
        /*01cc*/ 	.word	0x000000ff
        /*01d0*/ 	.word	0x00000060
        /*01d4*/ 	.short	0x0100
        /*01d6*/ 	.byte	0x07
	.zero		1


	//   ....[10]....
        /*01d8*/ 	.word	0x00000770
        /*01dc*/ 	.word	0x000000ff
        /*01e0*/ 	.word	0x00000048
        /*01e4*/ 	.short	0x0100
        /*01e6*/ 	.byte	0x07
	.zero		1


	//   ....[11]....
        /*01e8*/ 	.word	0x00000780
        /*01ec*/ 	.word	0x000000ff
        /*01f0*/ 	.word	0x00000068
        /*01f4*/ 	.short	0x0100
        /*01f6*/ 	.byte	0x07
	.zero		1


	//   ....[12]....
        /*01f8*/ 	.word	0x00000790
        /*01fc*/ 	.word	0x000000ff
        /*0200*/ 	.word	0x00000050
        /*0204*/ 	.short	0x0100
        /*0206*/ 	.byte	0x07
	.zero		1


	//   ....[13]....
        /*0208*/ 	.word	0x000007a0
        /*020c*/ 	.word	0x000000ff
        /*0210*/ 	.word	0x00000070
        /*0214*/ 	.short	0x0100
        /*0216*/ 	.byte	0x07
	.zero		1


	//   ....[14]....
        /*0218*/ 	.word	0x000007b0
        /*021c*/ 	.word	0x000000ff
        /*0220*/ 	.word	0x00000058
        /*0224*/ 	.short	0x0100
        /*0226*/ 	.byte	0x07
	.zero		1


	//   ....[15]....
        /*0228*/ 	.word	0x000007c0
        /*022c*/ 	.word	0x000000ff
        /*0230*/ 	.word	0x00000078
        /*0234*/ 	.short	0x0100
        /*0236*/ 	.byte	0x07
	.zero		1


	//   ....[16]....
        /*0238*/ 	.word	0x000008b0
        /*023c*/ 	.word	0x000000ff
        /*0240*/ 	.word	0x00000080
        /*0244*/ 	.short	0x0100
        /*0246*/ 	.byte	0x05
	.zero		1


	//   ....[17]....
        /*0248*/ 	.word	0x000008c0
        /*024c*/ 	.word	0x000000ff
        /*0250*/ 	.word	0x00000088
        /*0254*/ 	.short	0x0100
        /*0256*/ 	.byte	0x05
	.zero		1


	//   ....[18]....
        /*0258*/ 	.word	0x00000a00
        /*025c*/ 	.word	0x000000ff
        /*0260*/ 	.word	0x00000090
        /*0264*/ 	.short	0x0100
        /*0266*/ 	.byte	0x05
	.zero		1


	//   ....[19]....
        /*0268*/ 	.word	0x00000a10
        /*026c*/ 	.word	0x000000ff
        /*0270*/ 	.word	0x000000a0
        /*0274*/ 	.short	0x0100
        /*0276*/ 	.byte	0x05
	.zero		1


	//   ....[20]....
        /*0278*/ 	.word	0x00000a20
        /*027c*/ 	.word	0x000000ff
        /*0280*/ 	.word	0x00000098
        /*0284*/ 	.short	0x0100
        /*0286*/ 	.byte	0x05
	.zero		1


	//   ....[21]....
        /*0288*/ 	.word	0x00000a30
        /*028c*/ 	.word	0x000000ff
        /*0290*/ 	.word	0x000000a8
        /*0294*/ 	.short	0x0100
        /*0296*/ 	.byte	0x05
	.zero		1


	//   ....[22]....
        /*0298*/ 	.word	0x00000b60
        /*029c*/ 	.word	0x000000ff
        /*02a0*/ 	.word	0x000000b0
        /*02a4*/ 	.short	0x0100
        /*02a6*/ 	.byte	0x07
	.zero		1


	//   ....[23]....
        /*02a8*/ 	.word	0x00000b70
        /*02ac*/ 	.word	0x000000ff
        /*02b0*/ 	.word	0x000000d0
        /*02b4*/ 	.short	0x0100
        /*02b6*/ 	.byte	0x07
	.zero		1


	//   ....[24]....
        /*02b8*/ 	.word	0x00000b80
        /*02bc*/ 	.word	0x000000ff
        /*02c0*/ 	.word	0x000000b8
        /*02c4*/ 	.short	0x0100
        /*02c6*/ 	.byte	0x07
	.zero		1


	//   ....[25]....
        /*02c8*/ 	.word	0x00000b90
        /*02cc*/ 	.word	0x000000ff
        /*02d0*/ 	.word	0x000000d8
        /*02d4*/ 	.short	0x0100
        /*02d6*/ 	.byte	0x07
	.zero		1


	//   ....[26]....
        /*02d8*/ 	.word	0x00000ba0
        /*02dc*/ 	.word	0x000000ff
        /*02e0*/ 	.word	0x000000c0
        /*02e4*/ 	.short	0x0100
        /*02e6*/ 	.byte	0x07
	.zero		1


	//   ....[27]....
        /*02e8*/ 	.word	0x00000bb0
        /*02ec*/ 	.word	0x000000ff
        /*02f0*/ 	.word	0x000000e0
        /*02f4*/ 	.short	0x0100
        /*02f6*/ 	.byte	0x07
	.zero		1


	//   ....[28]....
        /*02f8*/ 	.word	0x00000bc0
        /*02fc*/ 	.word	0x000000ff
        /*0300*/ 	.word	0x000000c8
        /*0304*/ 	.short	0x0100
        /*0306*/ 	.byte	0x07
	.zero		1


	//   ....[29]....
        /*0308*/ 	.word	0x00000bd0
        /*030c*/ 	.word	0x000000ff
        /*0310*/ 	.word	0x000000e8
        /*0314*/ 	.short	0x0100
        /*0316*/ 	.byte	0x07
	.zero		1


	//   ....[30]....
        /*0318*/ 	.word	0x00000cc0
        /*031c*/ 	.word	0x000000ff
        /*0320*/ 	.word	0x000000f0
        /*0324*/ 	.short	0x0100
        /*0326*/ 	.byte	0x05
	.zero		1


	//   ....[31]....
        /*0328*/ 	.word	0x00000cd0
        /*032c*/ 	.word	0x000000ff
        /*0330*/ 	.word	0x00000100
        /*0334*/ 	.short	0x0100
        /*0336*/ 	.byte	0x05
	.zero		1


	//   ....[32]....
        /*0338*/ 	.word	0x00000ce0
        /*033c*/ 	.word	0x000000ff
        /*0340*/ 	.word	0x000000f8
        /*0344*/ 	.short	0x0100
        /*0346*/ 	.byte	0x05
	.zero		1


	//   ....[33]....
        /*0348*/ 	.word	0x00000cf0
        /*034c*/ 	.word	0x000000ff
        /*0350*/ 	.word	0x00000108
        /*0354*/ 	.short	0x0100
        /*0356*/ 	.byte	0x05
	.zero		1


	//   ....[34]....
        /*0358*/ 	.word	0x000015c0
        /*035c*/ 	.word	0x00000002
        /*0360*/ 	.word	0x00000100
        /*0364*/ 	.short	0x010a
        /*0366*/ 	.byte	0xff
	.zero		1


	//   ....[35]....
        /*0368*/ 	.word	0x000015f0
        /*036c*/ 	.word	0x00000002
        /*0370*/ 	.word	0x000000f0
        /*0374*/ 	.short	0x0101
        /*0376*/ 	.byte	0xff
	.zero		1


	//   ....[36]....
        /*0378*/ 	.word	0x000016c0
        /*037c*/ 	.word	0x000000ff
        /*0380*/ 	.word	0x00000020
        /*0384*/ 	.short	0x010a
        /*0386*/ 	.byte	0x08
	.zero		1


	//   ....[37]....
        /*0388*/ 	.word	0x00001760
        /*038c*/ 	.word	0x000000ff
        /*0390*/ 	.word	0x00000020
        /*0394*/ 	.short	0x010a
        /*0396*/ 	.byte	0x21
	.zero		1


	//   ....[38]....
        /*0398*/ 	.word	0x000018b0
        /*039c*/ 	.word	0x000000ff
        /*03a0*/ 	.word	0x00000020
        /*03a4*/ 	.short	0x010a
        /*03a6*/ 	.byte	0x08
	.zero		1


	//   ....[39]....
        /*03a8*/ 	.word	0x000019c0
        /*03ac*/ 	.word	0x000000ff
        /*03b0*/ 	.word	0x00000088
        /*03b4*/ 	.short	0x0101
        /*03b6*/ 	.byte	0x04
	.zero		1


	//   ....[40]....
        /*03b8*/ 	.word	0x000019e0
        /*03bc*/ 	.word	0x000000ff
        /*03c0*/ 	.word	0x00000020
        /*03c4*/ 	.short	0x010a
        /*03c6*/ 	.byte	0x08
	.zero		1


	//   ....[41]....
        /*03c8*/ 	.word	0x00001a60
        /*03cc*/ 	.word	0x000000ff
        /*03d0*/ 	.word	0x00000020
        /*03d4*/ 	.short	0x010a
        /*03d6*/ 	.byte	0x11
	.zero		1


	//   ....[42]....
        /*03d8*/ 	.word	0x00001bb0
        /*03dc*/ 	.word	0x000000ff
        /*03e0*/ 	.word	0x00000020
        /*03e4*/ 	.short	0x010a
        /*03e6*/ 	.byte	0x08
	.zero		1


	//   ....[43]....
        /*03e8*/ 	.word	0x00001cf0
        /*03ec*/ 	.word	0x00000002
        /*03f0*/ 	.word	0x00000090
        /*03f4*/ 	.short	0x010a
        /*03f6*/ 	.byte	0xff
	.zero		1


	//   ....[44]....
        /*03f8*/ 	.word	0x00001db0
        /*03fc*/ 	.word	0x00000002
        /*0400*/ 	.word	0x00000000
        /*0404*/ 	.short	0x0101
        /*0406*/ 	.byte	0xff
	.zero		1


	//   ....[45]....
        /*0408*/ 	.word	0x00002310
        /*040c*/ 	.word	0x000000ff
        /*0410*/ 	.word	0x00000000
        /*0414*/ 	.short	0x010a
        /*0416*/ 	.byte	0x05
	.zero		1


	//   ....[46]....
        /*0418*/ 	.word	0x000023a0
        /*041c*/ 	.word	0x000000ff
        /*0420*/ 	.word	0x00000000
        /*0424*/ 	.short	0x010a
        /*0426*/ 	.byte	0x05
	.zero		1


	//   ....[47]....
        /*0428*/ 	.word	0x00002430
        /*042c*/ 	.word	0x000000ff
        /*0430*/ 	.word	0x00000000
        /*0434*/ 	.short	0x010a
        /*0436*/ 	.byte	0x05
	.zero		1


	//   ....[48]....
        /*0438*/ 	.word	0x000024d0
        /*043c*/ 	.word	0x00000000
        /*0440*/ 	.word	0x00000000
        /*0444*/ 	.short	0x010a
        /*0446*/ 	.byte	0xff
	.zero		1


	//   ....[49]....
        /*0448*/ 	.word	0x000025f0
        /*044c*/ 	.word	0x00000000
        /*0450*/ 	.word	0x000000f0
        /*0454*/ 	.short	0x010a
        /*0456*/ 	.byte	0xff
	.zero		1


	//   ....[50]....
        /*0458*/ 	.word	0x00002660
        /*045c*/ 	.word	0x00000000
        /*0460*/ 	.word	0x00000000
        /*0464*/ 	.short	0x0101
        /*0466*/ 	.byte	0xff
	.zero		1


	//   ....[51]....
        /*0468*/ 	.word	0x00002680
        /*046c*/ 	.word	0x000000ff
        /*0470*/ 	.word	0x000000a0
        /*0474*/ 	.short	0x010a
        /*0476*/ 	.byte	0x05
	.zero		1


	//   ....[52]....
        /*0478*/ 	.word	0x000027a0
        /*047c*/ 	.word	0x00000000
        /*0480*/ 	.word	0x00000090
        /*0484*/ 	.short	0x010a
        /*0486*/ 	.byte	0xff
	.zero		1


	//   ....[53]....
        /*0488*/ 	.word	0x000028a0
        /*048c*/ 	.word	0x00000000
        /*0490*/ 	.word	0x00000000
        /*0494*/ 	.short	0x0101
        /*0496*/ 	.byte	0xff
	.zero		1


	//   ....[54]....
        /*0498*/ 	.word	0x00002930
        /*049c*/ 	.word	0x000000ff
        /*04a0*/ 	.word	0x000000a0
        /*04a4*/ 	.short	0x0106
        /*04a6*/ 	.byte	0x05
	.zero		1


	//   ....[55]....
        /*04a8*/ 	.word	0x00002950
        /*04ac*/ 	.word	0x000000ff
        /*04b0*/ 	.word	0x000000a0
        /*04b4*/ 	.short	0x010a
        /*04b6*/ 	.byte	0x05
	.zero		1


	//   ....[56]....
        /*04b8*/ 	.word	0x000029e0
        /*04bc*/ 	.word	0x000000ff
        /*04c0*/ 	.word	0x000000a0
        /*04c4*/ 	.short	0x0106
        /*04c6*/ 	.byte	0x04
	.zero		1


	//   ....[57]....
        /*04c8*/ 	.word	0x00002a20
        /*04cc*/ 	.word	0x00000000
        /*04d0*/ 	.word	0x000000a0
        /*04d4*/ 	.short	0x010a
        /*04d6*/ 	.byte	0xff
	.zero		1


	//   ....[58]....
        /*04d8*/ 	.word	0x00002f60
        /*04dc*/ 	.word	0x00000000
        /*04e0*/ 	.word	0x00000090
        /*04e4*/ 	.short	0x010a
        /*04e6*/ 	.byte	0xff
	.zero		1


	//   ....[59]....
        /*04e8*/ 	.word	0x00003060
        /*04ec*/ 	.word	0x00000003
        /*04f0*/ 	.word	0x00000000
        /*04f4*/ 	.short	0x0101
        /*04f6*/ 	.byte	0xff
	.zero		1


	//   ....[60]....
        /*04f8*/ 	.word	0x00003070
        /*04fc*/ 	.word	0x000000ff
        /*0500*/ 	.word	0x00000000
        /*0504*/ 	.short	0x010a
        /*0506*/ 	.byte	0x06
	.zero		1


	//   ....[61]....
        /*0508*/ 	.word	0x000030f0
        /*050c*/ 	.word	0x000000ff
        /*0510*/ 	.word	0x000000d0
        /*0514*/ 	.short	0x010a
        /*0516*/ 	.byte	0x07
	.zero		1


	//   ....[62]....
        /*0518*/ 	.word	0x000031d0
        /*051c*/ 	.word	0x000000ff
        /*0520*/ 	.word	0x00000000
        /*0524*/ 	.short	0x010a
        /*0526*/ 	.byte	0x06
	.zero		1


	//   ....[63]....
        /*0528*/ 	.word	0x00003300
        /*052c*/ 	.word	0x000000ff
        /*0530*/ 	.word	0x00000000
        /*0534*/ 	.short	0x010a
        /*0536*/ 	.byte	0x1a
	.zero		1


	//   ....[64]....
        /*0538*/ 	.word	0x000035a0
        /*053c*/ 	.word	0x000000ff
        /*0540*/ 	.word	0x00000000
        /*0544*/ 	.short	0x010a
        /*0546*/ 	.byte	0x06
	.zero		1


	//   ....[65]....
        /*0548*/ 	.word	0x00003630
        /*054c*/ 	.word	0x000000ff
        /*0550*/ 	.word	0x00000000
        /*0554*/ 	.short	0x010a
        /*0556*/ 	.byte	0x06
	.zero		1


	//   ....[66]....
        /*0558*/ 	.word	0x000036c0
        /*055c*/ 	.word	0x000000ff
        /*0560*/ 	.word	0x00000000
        /*0564*/ 	.short	0x010a
        /*0566*/ 	.byte	0x06
	.zero		1


	//   ....[67]....
        /*0568*/ 	.word	0x00003750
        /*056c*/ 	.word	0x000000ff
        /*0570*/ 	.word	0x00000000
        /*0574*/ 	.short	0x010a
        /*0576*/ 	.byte	0x07
	.zero		1


	//   ....[68]....
        /*0578*/ 	.word	0x00003ba0
        /*057c*/ 	.word	0x00000000
        /*0580*/ 	.word	0x00000090
        /*0584*/ 	.short	0x010a
        /*0586*/ 	.byte	0xff
	.zero		1


	//   ....[69]....
        /*0588*/ 	.word	0x00003c60
        /*058c*/ 	.word	0x00000000
        /*0590*/ 	.word	0x00000000
        /*0594*/ 	.short	0x0101
        /*0596*/ 	.byte	0xff
	.zero		1


	//   ....[70]....
        /*0598*/ 	.word	0x00003f80
        /*059c*/ 	.word	0x000000ff
        /*05a0*/ 	.word	0x00000088
        /*05a4*/ 	.short	0x010a
        /*05a6*/ 	.byte	0x07
	.zero		1


	//   ....[71]....
        /*05a8*/ 	.word	0x00004180
        /*05ac*/ 	.word	0x000000ff
        /*05b0*/ 	.word	0x00000060
        /*05b4*/ 	.short	0x010a
        /*05b6*/ 	.byte	0x07
	.zero		1


	//   ....[72]....
        /*05b8*/ 	.word	0x00004300
        /*05bc*/ 	.word	0x000000ff
        /*05c0*/ 	.word	0x00000040
        /*05c4*/ 	.short	0x010b
        /*05c6*/ 	.byte	0x07
	.zero		1


	//   ....[73]....
        /*05c8*/ 	.word	0x00004310
        /*05cc*/ 	.word	0x000000ff
        /*05d0*/ 	.word	0x00000000
        /*05d4*/ 	.short	0x0101
        /*05d6*/ 	.byte	0x15
	.zero		1


	//   ....[74]....
        /*05d8*/ 	.word	0x00004320
        /*05dc*/ 	.word	0x000000ff
        /*05e0*/ 	.word	0x00000068
        /*05e4*/ 	.short	0x010a
        /*05e6*/ 	.byte	0x07
	.zero		1


	//   ....[75]....
        /*05e8*/ 	.word	0x00004460
        /*05ec*/ 	.word	0x000000ff
        /*05f0*/ 	.word	0x00000048
        /*05f4*/ 	.short	0x010b
        /*05f6*/ 	.byte	0x07
	.zero		1


	//   ....[76]....
        /*05f8*/ 	.word	0x00004470
        /*05fc*/ 	.word	0x000000ff
        /*0600*/ 	.word	0x00000000
        /*0604*/ 	.short	0x0101
        /*0606*/ 	.byte	0x0f
	.zero		1


	//   ....[77]....
        /*0608*/ 	.word	0x00004480
        /*060c*/ 	.word	0x000000ff
        /*0610*/ 	.word	0x00000070
        /*0614*/ 	.short	0x010a
        /*0616*/ 	.byte	0x07
	.zero		1


	//   ....[78]....
        /*0618*/ 	.word	0x000045d0
        /*061c*/ 	.word	0x000000ff
        /*0620*/ 	.word	0x00000050
        /*0624*/ 	.short	0x010b
        /*0626*/ 	.byte	0x07
	.zero		1


	//   ....[79]....
        /*0628*/ 	.word	0x000045e0
        /*062c*/ 	.word	0x000000ff
        /*0630*/ 	.word	0x00000000
        /*0634*/ 	.short	0x0101
        /*0636*/ 	.byte	0x0e
	.zero		1


	//   ....[80]....
        /*0638*/ 	.word	0x000045f0
        /*063c*/ 	.word	0x000000ff
        /*0640*/ 	.word	0x00000078
        /*0644*/ 	.short	0x010a
        /*0646*/ 	.byte	0x07
	.zero		1


	//   ....[81]....
        /*0648*/ 	.word	0x00004750
        /*064c*/ 	.word	0x000000ff
        /*0650*/ 	.word	0x00000058
        /*0654*/ 	.short	0x010b
        /*0656*/ 	.byte	0x07
	.zero		1


	//   ....[82]....
        /*0658*/ 	.word	0x00004760
        /*065c*/ 	.word	0x000000ff
        /*0660*/ 	.word	0x00000000
        /*0664*/ 	.short	0x0101
        /*0666*/ 	.byte	0x0d
	.zero		1


	//   ....[83]....
        /*0668*/ 	.word	0x00004770
        /*066c*/ 	.word	0x000000ff
        /*0670*/ 	.word	0x00000060
        /*0674*/ 	.short	0x010a
        /*0676*/ 	.byte	0x07
	.zero		1


	//   ....[84]....
        /*0678*/ 	.word	0x000048c0
        /*067c*/ 	.word	0x000000ff
        /*0680*/ 	.word	0x00000040
        /*0684*/ 	.short	0x010b
        /*0686*/ 	.byte	0x07
	.zero		1


	//   ....[85]....
        /*0688*/ 	.word	0x000048d0
        /*068c*/ 	.word	0x000000ff
        /*0690*/ 	.word	0x00000000
        /*0694*/ 	.short	0x0101
        /*0696*/ 	.byte	0x15
	.zero		1


	//   ....[86]....
        /*0698*/ 	.word	0x000048e0
        /*069c*/ 	.word	0x000000ff
        /*06a0*/ 	.word	0x00000068
        /*06a4*/ 	.short	0x010a
        /*06a6*/ 	.byte	0x07
	.zero		1


	//   ....[87]....
        /*06a8*/ 	.word	0x00004a30
        /*06ac*/ 	.word	0x000000ff
        /*06b0*/ 	.word	0x00000048
        /*06b4*/ 	.short	0x010b
        /*06b6*/ 	.byte	0x07
	.zero		1


	//   ....[88]....
        /*06b8*/ 	.word	0x00004a40
        /*06bc*/ 	.word	0x000000ff
        /*06c0*/ 	.word	0x00000000
        /*06c4*/ 	.short	0x0101
        /*06c6*/ 	.byte	0x0f
	.zero		1


	//   ....[89]....
        /*06c8*/ 	.word	0x00004a50
        /*06cc*/ 	.word	0x000000ff
        /*06d0*/ 	.word	0x00000070
        /*06d4*/ 	.short	0x010a
        /*06d6*/ 	.byte	0x07
	.zero		1


	//   ....[90]....
        /*06d8*/ 	.word	0x00004bd0
        /*06dc*/ 	.word	0x000000ff
        /*06e0*/ 	.word	0x00000050
        /*06e4*/ 	.short	0x010b
        /*06e6*/ 	.byte	0x07
	.zero		1


	//   ....[91]....
        /*06e8*/ 	.word	0x00004c10
        /*06ec*/ 	.word	0x000000ff
        /*06f0*/ 	.word	0x00000000
        /*06f4*/ 	.short	0x0101
        /*06f6*/ 	.byte	0x0e
	.zero		1


	//   ....[92]....
        /*06f8*/ 	.word	0x00004c50
        /*06fc*/ 	.word	0x000000ff
        /*0700*/ 	.word	0x00000078
        /*0704*/ 	.short	0x010a
        /*0706*/ 	.byte	0x07
	.zero		1


	//   ....[93]....
        /*0708*/ 	.word	0x00004e80
        /*070c*/ 	.word	0x000000ff
        /*0710*/ 	.word	0x00000058
        /*0714*/ 	.short	0x010b
        /*0716*/ 	.byte	0x07
	.zero		1


	//   ....[94]....
        /*0718*/ 	.word	0x00004ea0
        /*071c*/ 	.word	0x000000ff
        /*0720*/ 	.word	0x00000000
        /*0724*/ 	.short	0x0101
        /*0726*/ 	.byte	0x0d
	.zero		1


	//   ....[95]....
        /*0728*/ 	.word	0x00004ec0
        /*072c*/ 	.word	0x000000ff
        /*0730*/ 	.word	0x00000060
        /*0734*/ 	.short	0x010a
        /*0736*/ 	.byte	0x07
	.zero		1


	//   ....[96]....
        /*0738*/ 	.word	0x00004ee0
        /*073c*/ 	.word	0x000000ff
        /*0740*/ 	.word	0x00000068
        /*0744*/ 	.short	0x010a
        /*0746*/ 	.byte	0x07
	.zero		1


	//   ....[97]....
        /*0748*/ 	.word	0x00004f00
        /*074c*/ 	.word	0x000000ff
        /*0750*/ 	.word	0x00000070
        /*0754*/ 	.short	0x010a
        /*0756*/ 	.byte	0x07
	.zero		1


	//   ....[98]....
        /*0758*/ 	.word	0x00004f50
        /*075c*/ 	.word	0x00000002
        /*0760*/ 	.word	0x00000078
        /*0764*/ 	.short	0x010a
        /*0766*/ 	.byte	0xff
	.zero		1


	//   ....[99]....
        /*0768*/ 	.word	0x000052b0
        /*076c*/ 	.word	0x00000000
        /*0770*/ 	.word	0x00000090
        /*0774*/ 	.short	0x010a
        /*0776*/ 	.byte	0xff
	.zero		1


	//   ....[100]....
        /*0778*/ 	.word	0x000053c0
        /*077c*/ 	.word	0x00000000
        /*0780*/ 	.word	0x00000000
        /*0784*/ 	.short	0x0101
        /*0786*/ 	.byte	0xff
	.zero		1


	//   ....[101]....
        /*0788*/ 	.word	0x00005e40
        /*078c*/ 	.word	0x000000ff
        /*0790*/ 	.word	0x00000040
        /*0794*/ 	.short	0x010a
        /*0796*/ 	.byte	0x30
	.zero		1


	//   ....[102]....
        /*0798*/ 	.word	0x00005e70
        /*079c*/ 	.word	0x00000053
        /*07a0*/ 	.word	0x000000b0
        /*07a4*/ 	.short	0x010a
        /*07a6*/ 	.byte	0xff
	.zero		1


	//   ....[103]....
        /*07a8*/ 	.word	0x00005fe0
        /*07ac*/ 	.word	0x000000ff
        /*07b0*/ 	.word	0x00000040
        /*07b4*/ 	.short	0x010a
        /*07b6*/ 	.byte	0x30
	.zero		1


	//   ....[104]....
        /*07b8*/ 	.word	0x000060e0
        /*07bc*/ 	.word	0x00000053
        /*07c0*/ 	.word	0x000000b0
        /*07c4*/ 	.short	0x010a
        /*07c6*/ 	.byte	0xff
	.zero		1


	//   ....[105]....
        /*07c8*/ 	.word	0x000068e0
        /*07cc*/ 	.word	0x00000000
        /*07d0*/ 	.word	0x00000000
        /*07d4*/ 	.short	0x0101
        /*07d6*/ 	.byte	0xff
	.zero		1


	//   ....[106]....
        /*07d8*/ 	.word	0x000068f0
        /*07dc*/ 	.word	0x00000002
        /*07e0*/ 	.word	0x00000040
        /*07e4*/ 	.short	0x010a
        /*07e6*/ 	.byte	0xff
	.zero		1


	//   ....[107]....
        /*07e8*/ 	.word	0x000069c0
        /*07ec*/ 	.word	0x00000002
        /*07f0*/ 	.word	0x00000040
        /*07f4*/ 	.short	0x010a
        /*07f6*/ 	.byte	0xff
	.zero		1


	//   ....[108]....
        /*07f8*/ 	.word	0x00007240
        /*07fc*/ 	.word	0x00000015
        /*0800*/ 	.word	0x00000000
        /*0804*/ 	.short	0x0101
        /*0806*/ 	.byte	0xff
	.zero		1


	//   ....[109]....
        /*0808*/ 	.word	0x00007260
        /*080c*/ 	.word	0x00000000
        /*0810*/ 	.word	0x00000040
        /*0814*/ 	.short	0x010a
        /*0816*/ 	.byte	0xff
	.zero		1


	//   ....[110]....
        /*0818*/ 	.word	0x00007320
        /*081c*/ 	.word	0x00000000
        /*0820*/ 	.word	0x00000040
        /*0824*/ 	.short	0x010a
        /*0826*/ 	.byte	0xff
	.zero		1


	//   ....[111]....
        /*0828*/ 	.word	0x00007bb0
        /*082c*/ 	.word	0x00000015
        /*0830*/ 	.word	0x00000000
        /*0834*/ 	.short	0x0101
        /*0836*/ 	.byte	0xff
	.zero		1


	//   ....[112]....
        /*0838*/ 	.word	0x00007bd0
        /*083c*/ 	.word	0x00000000
        /*0840*/ 	.word	0x00000040
        /*0844*/ 	.short	0x010a
        /*0846*/ 	.byte	0xff
	.zero		1


	//   ....[113]....
        /*0848*/ 	.word	0x00007c90
        /*084c*/ 	.word	0x00000000
        /*0850*/ 	.word	0x00000040
        /*0854*/ 	.short	0x010a
        /*0856*/ 	.byte	0xff
	.zero		1


	//   ....[114]....
        /*0858*/ 	.word	0x00008550
        /*085c*/ 	.word	0x00000015
        /*0860*/ 	.word	0x00000000
        /*0864*/ 	.short	0x0101
        /*0866*/ 	.byte	0xff
	.zero		1


	//   ....[115]....
        /*0868*/ 	.word	0x00008570
        /*086c*/ 	.word	0x00000000
        /*0870*/ 	.word	0x00000040
        /*0874*/ 	.short	0x010a
        /*0876*/ 	.byte	0xff
	.zero		1


	//   ....[116]....
        /*0878*/ 	.word	0x00008630
        /*087c*/ 	.word	0x00000000
        /*0880*/ 	.word	0x00000040
        /*0884*/ 	.short	0x010a
        /*0886*/ 	.byte	0xff
	.zero		1


	//   ....[117]....
        /*0888*/ 	.word	0x00008f30
        /*088c*/ 	.word	0x00000015
        /*0890*/ 	.word	0x00000000
        /*0894*/ 	.short	0x0101
        /*0896*/ 	.byte	0xff
	.zero		1


	//   ....[118]....
        /*0898*/ 	.word	0x00008f50
        /*089c*/ 	.word	0x00000000
        /*08a0*/ 	.word	0x00000040
        /*08a4*/ 	.short	0x010a
        /*08a6*/ 	.byte	0xff
	.zero		1


	//   ....[119]....
        /*08a8*/ 	.word	0x00009010
        /*08ac*/ 	.word	0x00000000
        /*08b0*/ 	.word	0x00000040
        /*08b4*/ 	.short	0x010a
        /*08b6*/ 	.byte	0xff
	.zero		1


	//   ....[120]....
        /*08b8*/ 	.word	0x000098e0
        /*08bc*/ 	.word	0x00000015
        /*08c0*/ 	.word	0x00000000
        /*08c4*/ 	.short	0x0101
        /*08c6*/ 	.byte	0xff
	.zero		1


	//   ....[121]....
        /*08c8*/ 	.word	0x00009900
        /*08cc*/ 	.word	0x00000000
        /*08d0*/ 	.word	0x00000040
        /*08d4*/ 	.short	0x010a
        /*08d6*/ 	.byte	0xff
	.zero		1


	//   ....[122]....
        /*08d8*/ 	.word	0x000099c0
        /*08dc*/ 	.word	0x00000000
        /*08e0*/ 	.word	0x00000040
        /*08e4*/ 	.short	0x010a
        /*08e6*/ 	.byte	0xff
	.zero		1


	//   ....[123]....
        /*08e8*/ 	.word	0x0000a290
        /*08ec*/ 	.word	0x00000015
        /*08f0*/ 	.word	0x00000000
        /*08f4*/ 	.short	0x0101
        /*08f6*/ 	.byte	0xff
	.zero		1


	//   ....[124]....
        /*08f8*/ 	.word	0x0000a2b0
        /*08fc*/ 	.word	0x00000000
        /*0900*/ 	.word	0x00000040
        /*0904*/ 	.short	0x010a
        /*0906*/ 	.byte	0xff
	.zero		1


	//   ....[125]....
        /*0908*/ 	.word	0x0000a370
        /*090c*/ 	.word	0x00000000
        /*0910*/ 	.word	0x00000040
        /*0914*/ 	.short	0x010a
        /*0916*/ 	.byte	0xff
	.zero		1


	//   ....[126]....
        /*0918*/ 	.word	0x0000a6e0
        /*091c*/ 	.word	0x000000ff
        /*0920*/ 	.word	0x00000000
        /*0924*/ 	.short	0x0101
        /*0926*/ 	.byte	0x05
	.zero		1


	//   ....[127]....
        /*0928*/ 	.word	0x0000ac50
        /*092c*/ 	.word	0x00000000
        /*0930*/ 	.word	0x00000000
        /*0934*/ 	.short	0x0101
        /*0936*/ 	.byte	0xff
	.zero		1


	//   ....[128]....
        /*0938*/ 	.word	0x0000aec0
        /*093c*/ 	.word	0x000000ff
        /*0940*/ 	.word	0x00000000
        /*0944*/ 	.short	0x0101
        /*0946*/ 	.byte	0x04
	.zero		1


	//   ....[129]....
        /*0948*/ 	.word	0x0000aee0
        /*094c*/ 	.word	0x00000002
        /*0950*/ 	.word	0x00000100
        /*0954*/ 	.short	0x010a
        /*0956*/ 	.byte	0xff
	.zero		1


	//   ....[130]....
        /*0958*/ 	.word	0x0000af40
        /*095c*/ 	.word	0x00000002
        /*0960*/ 	.word	0x00000020
        /*0964*/ 	.short	0x010a
        /*0966*/ 	.byte	0xff
	.zero		1


	//   ....[131]....
        /*0968*/ 	.word	0x0000afa0
        /*096c*/ 	.word	0x00000002
        /*0970*/ 	.word	0x00000020
        /*0974*/ 	.short	0x010a
        /*0976*/ 	.byte	0xff
	.zero		1


	//   ....[132]....
        /*0978*/ 	.word	0x0000aff0
        /*097c*/ 	.word	0x00000002
        /*0980*/ 	.word	0x00000090
        /*0984*/ 	.short	0x010a
        /*0986*/ 	.byte	0xff
	.zero		1


	//   ....[133]....
        /*0988*/ 	.word	0x0000b050
        /*098c*/ 	.word	0x00000000
        /*0990*/ 	.word	0x00000000
        /*0994*/ 	.short	0x010a
        /*0996*/ 	.byte	0xff
	.zero		1


	//   ....[134]....
        /*0998*/ 	.word	0x0000b0b0
        /*099c*/ 	.word	0x00000000
        /*09a0*/ 	.word	0x00000000
        /*09a4*/ 	.short	0x010a
        /*09a6*/ 	.byte	0xff
	.zero		1


	//   ....[135]....
        /*09a8*/ 	.word	0x0000b110
        /*09ac*/ 	.word	0x00000000
        /*09b0*/ 	.word	0x00000000
        /*09b4*/ 	.short	0x010a
        /*09b6*/ 	.byte	0xff
	.zero		1


	//   ....[136]....
        /*09b8*/ 	.word	0x0000b160
        /*09bc*/ 	.word	0x00000000
        /*09c0*/ 	.word	0x000000f0
        /*09c4*/ 	.short	0x010a
        /*09c6*/ 	.byte	0xff
	.zero		1


	//   ....[137]....
        /*09c8*/ 	.word	0x0000b1c0
        /*09cc*/ 	.word	0x00000000
        /*09d0*/ 	.word	0x000000a0
        /*09d4*/ 	.short	0x010a
        /*09d6*/ 	.byte	0xff
	.zero		1


	//   ....[138]....
        /*09d8*/ 	.word	0x0000b210
        /*09dc*/ 	.word	0x00000000
        /*09e0*/ 	.word	0x00000090
        /*09e4*/ 	.short	0x010a
        /*09e6*/ 	.byte	0xff
	.zero		1


	//   ....[139]....
        /*09e8*/ 	.word	0x0000b270
        /*09ec*/ 	.word	0x00000000
        /*09f0*/ 	.word	0x000000a0
        /*09f4*/ 	.short	0x010a
        /*09f6*/ 	.byte	0xff
	.zero		1


	//   ....[140]....
        /*09f8*/ 	.word	0x0000b2c0
        /*09fc*/ 	.word	0x00000000
        /*0a00*/ 	.word	0x00000090
        /*0a04*/ 	.short	0x010a
        /*0a06*/ 	.byte	0xff
	.zero		1


	//   ....[141]....
        /*0a08*/ 	.word	0x0000b320
        /*0a0c*/ 	.word	0x00000002
        /*0a10*/ 	.word	0x000000d0
        /*0a14*/ 	.short	0x010a
        /*0a16*/ 	.byte	0xff
	.zero		1


	//   ....[142]....
        /*0a18*/ 	.word	0x0000b380
        /*0a1c*/ 	.word	0x00000000
        /*0a20*/ 	.word	0x00000000
        /*0a24*/ 	.short	0x010a
        /*0a26*/ 	.byte	0xff
	.zero		1


	//   ....[143]....
        /*0a28*/ 	.word	0x0000b3e0
        /*0a2c*/ 	.word	0x00000000
        /*0a30*/ 	.word	0x00000000
        /*0a34*/ 	.short	0x010a
        /*0a36*/ 	.byte	0xff
	.zero		1


	//   ....[144]....
        /*0a38*/ 	.word	0x0000b440
        /*0a3c*/ 	.word	0x00000000
        /*0a40*/ 	.word	0x00000000
        /*0a44*/ 	.short	0x010a
        /*0a46*/ 	.byte	0xff
	.zero		1


	//   ....[145]....
        /*0a48*/ 	.word	0x0000b4a0
        /*0a4c*/ 	.word	0x00000000
        /*0a50*/ 	.word	0x00000000
        /*0a54*/ 	.short	0x010a
        /*0a56*/ 	.byte	0xff
	.zero		1


	//   ....[146]....
        /*0a58*/ 	.word	0x0000b500
        /*0a5c*/ 	.word	0x00000000
        /*0a60*/ 	.word	0x00000000
        /*0a64*/ 	.short	0x010a
        /*0a66*/ 	.byte	0xff
	.zero		1


	//   ....[147]....
        /*0a68*/ 	.word	0x0000b550
        /*0a6c*/ 	.word	0x00000000
        /*0a70*/ 	.word	0x00000090
        /*0a74*/ 	.short	0x010a
        /*0a76*/ 	.byte	0xff
	.zero		1


	//   ....[148]....
        /*0a78*/ 	.word	0x0000b5b0
        /*0a7c*/ 	.word	0x00000000
        /*0a80*/ 	.word	0x00000088
        /*0a84*/ 	.short	0x010a
        /*0a86*/ 	.byte	0xff
	.zero		1


	//   ....[149]....
        /*0a88*/ 	.word	0x0000b610
        /*0a8c*/ 	.word	0x00000000
        /*0a90*/ 	.word	0x00000060
        /*0a94*/ 	.short	0x010a
        /*0a96*/ 	.byte	0xff
	.zero		1


	//   ....[150]....
        /*0a98*/ 	.word	0x0000b670
        /*0a9c*/ 	.word	0x00000000
        /*0aa0*/ 	.word	0x00000068
        /*0aa4*/ 	.short	0x010a
        /*0aa6*/ 	.byte	0xff
	.zero		1


	//   ....[151]....
        /*0aa8*/ 	.word	0x0000b6d0
        /*0aac*/ 	.word	0x00000000
        /*0ab0*/ 	.word	0x00000070
        /*0ab4*/ 	.short	0x010a
        /*0ab6*/ 	.byte	0xff
	.zero		1


	//   ....[152]....
        /*0ab8*/ 	.word	0x0000b730
        /*0abc*/ 	.word	0x00000000
        /*0ac0*/ 	.word	0x00000078
        /*0ac4*/ 	.short	0x010a
        /*0ac6*/ 	.byte	0xff
	.zero		1


	//   ....[153]....
        /*0ac8*/ 	.word	0x0000b790
        /*0acc*/ 	.word	0x00000000
        /*0ad0*/ 	.word	0x00000060
        /*0ad4*/ 	.short	0x010a
        /*0ad6*/ 	.byte	0xff
	.zero		1


	//   ....[154]....
        /*0ad8*/ 	.word	0x0000b7f0
        /*0adc*/ 	.word	0x00000000
        /*0ae0*/ 	.word	0x00000068
        /*0ae4*/ 	.short	0x010a
        /*0ae6*/ 	.byte	0xff
	.zero		1


	//   ....[155]....
        /*0ae8*/ 	.word	0x0000b850
        /*0aec*/ 	.word	0x00000000
        /*0af0*/ 	.word	0x00000070
        /*0af4*/ 	.short	0x010a
        /*0af6*/ 	.byte	0xff
	.zero		1


	//   ....[156]....
        /*0af8*/ 	.word	0x0000b8b0
        /*0afc*/ 	.word	0x00000000
        /*0b00*/ 	.word	0x00000078
        /*0b04*/ 	.short	0x010a
        /*0b06*/ 	.byte	0xff
	.zero		1


	//   ....[157]....
        /*0b08*/ 	.word	0x0000b910
        /*0b0c*/ 	.word	0x00000000
        /*0b10*/ 	.word	0x00000060
        /*0b14*/ 	.short	0x010a
        /*0b16*/ 	.byte	0xff
	.zero		1


	//   ....[158]....
        /*0b18*/ 	.word	0x0000b970
        /*0b1c*/ 	.word	0x00000000
        /*0b20*/ 	.word	0x00000068
        /*0b24*/ 	.short	0x010a
        /*0b26*/ 	.byte	0xff
	.zero		1


	//   ....[159]....
        /*0b28*/ 	.word	0x0000b9d0
        /*0b2c*/ 	.word	0x00000002
        /*0b30*/ 	.word	0x00000070
        /*0b34*/ 	.short	0x010a
        /*0b36*/ 	.byte	0xff
	.zero		1


	//   ....[160]....
        /*0b38*/ 	.word	0x0000ba20
        /*0b3c*/ 	.word	0x00000000
        /*0b40*/ 	.word	0x00000090
        /*0b44*/ 	.short	0x010a
        /*0b46*/ 	.byte	0xff
	.zero		1


	//   ....[161]....
        /*0b48*/ 	.word	0x0000ba80
        /*0b4c*/ 	.word	0x00000000
        /*0b50*/ 	.word	0x00000040
        /*0b54*/ 	.short	0x010a
        /*0b56*/ 	.byte	0xff
	.zero		1


	//   ....[162]....
        /*0b58*/ 	.word	0x0000bad0
        /*0b5c*/ 	.word	0x00000053
        /*0b60*/ 	.word	0x000000b0
        /*0b64*/ 	.short	0x010a
        /*0b66*/ 	.byte	0xff
	.zero		1


	//   ....[163]....
        /*0b68*/ 	.word	0x0000bb20
        /*0b6c*/ 	.word	0x00000002
        /*0b70*/ 	.word	0x00000040
        /*0b74*/ 	.short	0x010a
        /*0b76*/ 	.byte	0xff
	.zero		1


	//   ....[164]....
        /*0b78*/ 	.word	0x0000bb70
        /*0b7c*/ 	.word	0x00000000
        /*0b80*/ 	.word	0x00000040
        /*0b84*/ 	.short	0x010a
        /*0b86*/ 	.byte	0xff
	.zero		1


	//   ....[165]....
        /*0b88*/ 	.word	0x0000bbc0
        /*0b8c*/ 	.word	0x00000000
        /*0b90*/ 	.word	0x00000040
        /*0b94*/ 	.short	0x010a
        /*0b96*/ 	.byte	0xff
	.zero		1


	//   ....[166]....
        /*0b98*/ 	.word	0x0000bc10
        /*0b9c*/ 	.word	0x00000000
        /*0ba0*/ 	.word	0x00000040
        /*0ba4*/ 	.short	0x010a
        /*0ba6*/ 	.byte	0xff
	.zero		1


	//   ....[167]....
        /*0ba8*/ 	.word	0x0000bc60
        /*0bac*/ 	.word	0x00000000
        /*0bb0*/ 	.word	0x00000040
        /*0bb4*/ 	.short	0x010a
        /*0bb6*/ 	.byte	0xff
	.zero		1


	//   ....[168]....
        /*0bb8*/ 	.word	0x0000bcb0
        /*0bbc*/ 	.word	0x00000000
        /*0bc0*/ 	.word	0x00000040
        /*0bc4*/ 	.short	0x010a
        /*0bc6*/ 	.byte	0xff
	.zero		1


	//   ....[169]....
        /*0bc8*/ 	.word	0x0000bd00
        /*0bcc*/ 	.word	0x00000000
        /*0bd0*/ 	.word	0x00000040
        /*0bd4*/ 	.short	0x010a
        /*0bd6*/ 	.byte	0xff
	.zero		1


	//----- nvinfo : EIATTR_NUM_MBARRIERS
	.align		4
.L_47:
        /*0bd8*/ 	.byte	0x03, 0x38
        /*0bda*/ 	.short	0x0022


	//----- nvinfo : EIATTR_EXIT_INSTR_OFFSETS
	.align		4
        /*0bdc*/ 	.byte	0x04, 0x1c
        /*0bde*/ 	.short	(.L_49 - .L_48)


	//   ....[0]....
.L_48:
        /*0be0*/ 	.word	0x00002500


	//   ....[1]....
        /*0be4*/ 	.word	0x000029f0


	//   ....[2]....
        /*0be8*/ 	.word	0x00002a50


	//   ....[3]....
        /*0bec*/ 	.word	0x000039b0


	//   ....[4]....
        /*0bf0*/ 	.word	0x00004f80


	//   ....[5]....
        /*0bf4*/ 	.word	0x00004fc0


	//   ....[6]....
        /*0bf8*/ 	.word	0x0000adb0


	//   ....[7]....
        /*0bfc*/ 	.word	0x0000ae30


	//   ....[8]....
        /*0c00*/ 	.word	0x0000ae60


	//   ....[9]....
        /*0c04*/ 	.word	0x0000aed0


	//----- nvinfo : EIATTR_MAX_THREADS
	.align		4
.L_49:
        /*0c08*/ 	.byte	0x04, 0x05
        /*0c0a*/ 	.short	(.L_51 - .L_50)
.L_50:
        /*0c0c*/ 	.word	0x00000100
        /*0c10*/ 	.word	0x00000001
        /*0c14*/ 	.word	0x00000001


	//----- nvinfo : EIATTR_CRS_STACK_SIZE
	.align		4
.L_51:
        /*0c18*/ 	.byte	0x04, 0x1e
        /*0c1a*/ 	.short	(.L_53 - .L_52)
.L_52:
        /*0c1c*/ 	.word	0x00000000


	//----- nvinfo : EIATTR_CBANK_PARAM_SIZE
	.align		4
.L_53:
        /*0c20*/ 	.byte	0x03, 0x19
        /*0c22*/ 	.short	0x0800


	//----- nvinfo : EIATTR_PARAM_CBANK
	.align		4
        /*0c24*/ 	.byte	0x04, 0x0a
        /*0c26*/ 	.short	(.L_55 - .L_54)
	.align		4
.L_54:
        /*0c28*/ 	.word	index@(.nv.constant0._ZN7cutlass13device_kernelINS_4gemm6kernel13GemmUniversalIN4cute5tupleIJiiiiEEENS1_10collective13CollectiveMmaINS1_35MainloopSm100TmaUmmaWarpSpecializedILi4ELi2ELi4ENS5_IJNS4_1CILi1EEESB_SB_EEEEENS5_IJNSA_ILi64EEENSA_ILi256EEENSA_ILi32EEEEEENS_10tfloat32_tENS5_IJlSB_lEEESI_SJ_NS4_8TiledMMAINS4_8MMA_AtomIJNS4_17SM100_MMA_TF32_SSISI_SI_fLi64ELi256ELNS4_4UMMA5MajorE0ELSO_0ELNSN_7ScaleInE0ELSP_0EEEEEENS4_6LayoutISC_NS5_IJNSA_ILi0EEEST_ST_EEEEENS5_IJNS4_10UnderscoreESW_SW_EEEEENS4_13SM90_TMA_LOADENS4_14ComposedLayoutINS4_7SwizzleILi3ELi4ELi3EEENS4_18smem_ptr_flag_bitsILi32EEENSS_INS5_IJNSA_ILi8EEESG_EEENS5_IJSG_SB_EEEEEEEvNS4_8identityESZ_S19_vS1A_EENS_8epilogue10collective18CollectiveEpilogueINS1C_23Sm100TmaWarpSpecializedILi4ELi2ELi16ELb1ELb0EEEJSH_NS5_IJNSS_ISE_SB_EENSS_ISG_SB_EEEEESI_SJ_SI_SJ_NS1C_6fusion15FusionCallbacksIS1G_NS1K_17LinearCombinationISI_fSI_fLNS_15FloatRoundStyleE2EEESH_S1J_JEEENS4_5SM1004TMEM4LOAD26SM100_TMEM_LOAD_16dp128b8xESZ_S19_NS4_17SM75_U32x4_LDSM_NENS4_14SM90_TMA_STOREES19_NS4_17SM90_U32x4_STSM_NENS4_39AutoVectorizingCopyWithAssumedAlignmentILi128EEEEEEvvEEEEvNT_6ParamsE)
        /*0c2c*/ 	.short	0x0380
        /*0c2e*/ 	.short	0x0800


	//----- nvinfo : EIATTR_SW_WAR
	.align		4
.L_55:
        /*0c30*/ 	.byte	0x04, 0x36
        /*0c32*/ 	.short	(.L_57 - .L_56)
.L_56:
        /*0c34*/ 	.word	0x00000008
.L_57:


//--------------------- .nv.callgraph             --------------------------
	.section	.nv.callgraph,"",@"SHT_CUDA_CALLGRAPH"
	.align	4
	.sectionentsize	8
	.align		4
        /*0000*/ 	.word	0x00000000
	.align		4
        /*0004*/ 	.word	0xffffffff
	.align		4
        /*0008*/ 	.word	index@(_ZN7cutlass13device_kernelINS_4gemm6kernel13GemmUniversalIN4cute5tupleIJiiiiEEENS1_10collective13CollectiveMmaINS1_35MainloopSm100TmaUmmaWarpSpecializedILi4ELi2ELi4ENS5_IJNS4_1CILi1EEESB_SB_EEEEENS5_IJNSA_ILi64EEENSA_ILi256EEENSA_ILi32EEEEEENS_10tfloat32_tENS5_IJlSB_lEEESI_SJ_NS4_8TiledMMAINS4_8MMA_AtomIJNS4_17SM100_MMA_TF32_SSISI_SI_fLi64ELi256ELNS4_4UMMA5MajorE0ELSO_0ELNSN_7ScaleInE0ELSP_0EEEEEENS4_6LayoutISC_NS5_IJNSA_ILi0EEEST_ST_EEEEENS5_IJNS4_10UnderscoreESW_SW_EEEEENS4_13SM90_TMA_LOADENS4_14ComposedLayoutINS4_7SwizzleILi3ELi4ELi3EEENS4_18smem_ptr_flag_bitsILi32EEENSS_INS5_IJNSA_ILi8EEESG_EEENS5_IJSG_SB_EEEEEEEvNS4_8identityESZ_S19_vS1A_EENS_8epilogue10collective18CollectiveEpilogueINS1C_23Sm100TmaWarpSpecializedILi4ELi2ELi16ELb1ELb0EEEJSH_NS5_IJNSS_ISE_SB_EENSS_ISG_SB_EEEEESI_SJ_SI_SJ_NS1C_6fusion15FusionCallbacksIS1G_NS1K_17LinearCombinationISI_fSI_fLNS_15FloatRoundStyleE2EEESH_S1J_JEEENS4_5SM1004TMEM4LOAD26SM100_TMEM_LOAD_16dp128b8xESZ_S19_NS4_17SM75_U32x4_LDSM_NENS4_14SM90_TMA_STOREES19_NS4_17SM90_U32x4_STSM_NENS4_39AutoVectorizingCopyWithAssumedAlignmentILi128EEEEEEvvEEEEvNT_6ParamsE)
	.align		4
        /*000c*/ 	.word	index@(__assertfail)
	.align		4
        /*0010*/ 	.word	0x00000000
	.align		4
        /*0014*/ 	.word	0xfffffffe
	.align		4
        /*0018*/ 	.word	0x00000000
	.align		4
        /*001c*/ 	.word	0xfffffffd
	.align		4
        /*0020*/ 	.word	0x00000000
	.align		4
        /*0024*/ 	.word	0xfffffffc


//--------------------- .nv.constant4             --------------------------
	.section	.nv.constant4,"a",@progbits
	.align	8
	.align		8
.nv.constant4:
        /*0000*/ 	.dword	__assertfail
	.align		8
        /*0008*/ 	.dword	__unnamed_1
	.align		8
        /*0010*/ 	.dword	__unnamed_2
	.align		8
        /*0018*/ 	.dword	_ZN40_INTERNAL_2e4c90aa_4_k_cu_828abce0_358524cuda3std3__45__cpo5beginE
	.align		8
        /*0020*/ 	.dword	_ZN40_INTERNAL_2e4c90aa_4_k_cu_828abce0_358524cuda3std3__45__cpo3endE
	.align		8
        /*0028*/ 	.dword	_ZN40_INTERNAL_2e4c90aa_4_k_cu_828abce0_358524cuda3std3__45__cpo6cbeginE
	.align		8
        /*0030*/ 	.dword	_ZN40_INTERNAL_2e4c90aa_4_k_cu_828abce0_358524cuda3std3__45__cpo4cendE
	.align		8
        /*0038*/ 	.dword	_ZN40_INTERNAL_2e4c90aa_4_k_cu_828abce0_358524cuda3std3__442_GLOBAL__N__2e4c90aa_4_k_cu_828abce0_358526ignoreE
	.align		8
        /*0040*/ 	.dword	_ZN40_INTERNAL_2e4c90aa_4_k_cu_828abce0_358524cuda3std3__419piecewise_constructE
	.align		8
        /*0048*/ 	.dword	_ZN40_INTERNAL_2e4c90aa_4_k_cu_828abce0_358524cuda3std3__48in_placeE
	.align		8
        /*0050*/ 	.dword	_ZN40_INTERNAL_2e4c90aa_4_k_cu_828abce0_358524cuda3std6ranges3__45__cpo4swapE
	.align		8
        /*0058*/ 	.dword	_ZN40_INTERNAL_2e4c90aa_4_k_cu_828abce0_358524cuda3std6ranges3__45__cpo9iter_moveE
	.align		8
        /*0060*/ 	.dword	_ZN40_INTERNAL_2e4c90aa_4_k_cu_828abce0_358524cute7productE
	.align		8
        /*0068*/ 	.dword	_ZN40_INTERNAL_2e4c90aa_4_k_cu_828abce0_358524cute1_E
	.align		8
        /*0070*/ 	.dword	$str$25
	.align		8
        /*0078*/ 	.dword	$str$26
	.align		8
        /*0080*/ 	.dword	$str$27
	.align		8
        /*0088*/ 	.dword	$str$28


//--------------------- .text._ZN7cutlass13device_kernelINS_4gemm6kernel13GemmUniversalIN4cute5tupleIJiiiiEEENS1_10collective13CollectiveMmaINS1_35MainloopSm100TmaUmmaWarpSpecializedILi4ELi2ELi4ENS5_IJNS4_1CILi1EEESB_SB_EEEEENS5_IJNSA_ILi64EEENSA_ILi256EEENSA_ILi32EEEEEENS_10tfloat32_tENS5_IJlSB_lEEESI_SJ_NS4_8TiledMMAINS4_8MMA_AtomIJNS4_17SM100_MMA_TF32_SSISI_SI_fLi64ELi256ELNS4_4UMMA5MajorE0ELSO_0ELNSN_7ScaleInE0ELSP_0EEEEEENS4_6LayoutISC_NS5_IJNSA_ILi0EEEST_ST_EEEEENS5_IJNS4_10UnderscoreESW_SW_EEEEENS4_13SM90_TMA_LOADENS4_14ComposedLayoutINS4_7SwizzleILi3ELi4ELi3EEENS4_18smem_ptr_flag_bitsILi32EEENSS_INS5_IJNSA_ILi8EEESG_EEENS5_IJSG_SB_EEEEEEEvNS4_8identityESZ_S19_vS1A_EENS_8epilogue10collective18CollectiveEpilogueINS1C_23Sm100TmaWarpSpecializedILi4ELi2ELi16ELb1ELb0EEEJSH_NS5_IJNSS_ISE_SB_EENSS_ISG_SB_EEEEESI_SJ_SI_SJ_NS1C_6fusion15FusionCallbacksIS1G_NS1K_17LinearCombinationISI_fSI_fLNS_15FloatRoundStyleE2EEESH_S1J_JEEENS4_5SM1004TMEM4LOAD26SM100_TMEM_LOAD_16dp128b8xESZ_S19_NS4_17SM75_U32x4_LDSM_NENS4_14SM90_TMA_STOREES19_NS4_17SM90_U32x4_STSM_NENS4_39AutoVectorizingCopyWithAssumedAlignmentILi128EEEEEEvvEEEEvNT_6ParamsE --------------------------
	.section	.text._ZN7cutlass13device_kernelINS_4gemm6kernel13GemmUniversalIN4cute5tupleIJiiiiEEENS1_10collective13CollectiveMmaINS1_35MainloopSm100TmaUmmaWarpSpecializedILi4ELi2ELi4ENS5_IJNS4_1CILi1EEESB_SB_EEEEENS5_IJNSA_ILi64EEENSA_ILi256EEENSA_ILi32EEEEEENS_10tfloat32_tENS5_IJlSB_lEEESI_SJ_NS4_8TiledMMAINS4_8MMA_AtomIJNS4_17SM100_MMA_TF32_SSISI_SI_fLi64ELi256ELNS4_4UMMA5MajorE0ELSO_0ELNSN_7ScaleInE0ELSP_0EEEEEENS4_6LayoutISC_NS5_IJNSA_ILi0EEEST_ST_EEEEENS5_IJNS4_10UnderscoreESW_SW_EEEEENS4_13SM90_TMA_LOADENS4_14ComposedLayoutINS4_7SwizzleILi3ELi4ELi3EEENS4_18smem_ptr_flag_bitsILi32EEENSS_INS5_IJNSA_ILi8EEESG_EEENS5_IJSG_SB_EEEEEEEvNS4_8identityESZ_S19_vS1A_EENS_8epilogue10collective18CollectiveEpilogueINS1C_23Sm100TmaWarpSpecializedILi4ELi2ELi16ELb1ELb0EEEJSH_NS5_IJNSS_ISE_SB_EENSS_ISG_SB_EEEEESI_SJ_SI_SJ_NS1C_6fusion15FusionCallbacksIS1G_NS1K_17LinearCombinationISI_fSI_fLNS_15FloatRoundStyleE2EEESH_S1J_JEEENS4_5SM1004TMEM4LOAD26SM100_TMEM_LOAD_16dp128b8xESZ_S19_NS4_17SM75_U32x4_LDSM_NENS4_14SM90_TMA_STOREES19_NS4_17SM90_U32x4_STSM_NENS4_39AutoVectorizingCopyWithAssumedAlignmentILi128EEEEEEvvEEEEvNT_6ParamsE,"ax",@progbits
	.align	128
.text._ZN7cutlass13device_kernelINS_4gemm6kernel13GemmUniversalIN4cute5tupleIJiiiiEEENS1_10collective13CollectiveMmaINS1_35MainloopSm100TmaUmmaWarpSpecializedILi4ELi2ELi4ENS5_IJNS4_1CILi1EEESB_SB_EEEEENS5_IJNSA_ILi64EEENSA_ILi256EEENSA_ILi32EEEEEENS_10tfloat32_tENS5_IJlSB_lEEESI_SJ_NS4_8TiledMMAINS4_8MMA_AtomIJNS4_17SM100_MMA_TF32_SSISI_SI_fLi64ELi256ELNS4_4UMMA5MajorE0ELSO_0ELNSN_7ScaleInE0ELSP_0EEEEEENS4_6LayoutISC_NS5_IJNSA_ILi0EEEST_ST_EEEEENS5_IJNS4_10UnderscoreESW_SW_EEEEENS4_13SM90_TMA_LOADENS4_14ComposedLayoutINS4_7SwizzleILi3ELi4ELi3EEENS4_18smem_ptr_flag_bitsILi32EEENSS_INS5_IJNSA_ILi8EEESG_EEENS5_IJSG_SB_EEEEEEEvNS4_8identityESZ_S19_vS1A_EENS_8epilogue10collective18CollectiveEpilogueINS1C_23Sm100TmaWarpSpecializedILi4ELi2ELi16ELb1ELb0EEEJSH_NS5_IJNSS_ISE_SB_EENSS_ISG_SB_EEEEESI_SJ_SI_SJ_NS1C_6fusion15FusionCallbacksIS1G_NS1K_17LinearCombinationISI_fSI_fLNS_15FloatRoundStyleE2EEESH_S1J_JEEENS4_5SM1004TMEM4LOAD26SM100_TMEM_LOAD_16dp128b8xESZ_S19_NS4_17SM75_U32x4_LDSM_NENS4_14SM90_TMA_STOREES19_NS4_17SM90_U32x4_STSM_NENS4_39AutoVectorizingCopyWithAssumedAlignmentILi128EEEEEEvvEEEEvNT_6ParamsE:
        .type           _ZN7cutlass13device_kernelINS_4gemm6kernel13GemmUniversalIN4cute5tupleIJiiiiEEENS1_10collective13CollectiveMmaINS1_35MainloopSm100TmaUmmaWarpSpecializedILi4ELi2ELi4ENS5_IJNS4_1CILi1EEESB_SB_EEEEENS5_IJNSA_ILi64EEENSA_ILi256EEENSA_ILi32EEEEEENS_10tfloat32_tENS5_IJlSB_lEEESI_SJ_NS4_8TiledMMAINS4_8MMA_AtomIJNS4_17SM100_MMA_TF32_SSISI_SI_fLi64ELi256ELNS4_4UMMA5MajorE0ELSO_0ELNSN_7ScaleInE0ELSP_0EEEEEENS4_6LayoutISC_NS5_IJNSA_ILi0EEEST_ST_EEEEENS5_IJNS4_10UnderscoreESW_SW_EEEEENS4_13SM90_TMA_LOADENS4_14ComposedLayoutINS4_7SwizzleILi3ELi4ELi3EEENS4_18smem_ptr_flag_bitsILi32EEENSS_INS5_IJNSA_ILi8EEESG_EEENS5_IJSG_SB_EEEEEEEvNS4_8identityESZ_S19_vS1A_EENS_8epilogue10collective18CollectiveEpilogueINS1C_23Sm100TmaWarpSpecializedILi4ELi2ELi16ELb1ELb0EEEJSH_NS5_IJNSS_ISE_SB_EENSS_ISG_SB_EEEEESI_SJ_SI_SJ_NS1C_6fusion15FusionCallbacksIS1G_NS1K_17LinearCombinationISI_fSI_fLNS_15FloatRoundStyleE2EEESH_S1J_JEEENS4_5SM1004TMEM4LOAD26SM100_TMEM_LOAD_16dp128b8xESZ_S19_NS4_17SM75_U32x4_LDSM_NENS4_14SM90_TMA_STOREES19_NS4_17SM90_U32x4_STSM_NENS4_39AutoVectorizingCopyWithAssumedAlignmentILi128EEEEEEvvEEEEvNT_6ParamsE,@function
        .size           _ZN7cutlass13device_kernelINS_4gemm6kernel13GemmUniversalIN4cute5tupleIJiiiiEEENS1_10collective13CollectiveMmaINS1_35MainloopSm100TmaUmmaWarpSpecializedILi4ELi2ELi4ENS5_IJNS4_1CILi1EEESB_SB_EEEEENS5_IJNSA_ILi64EEENSA_ILi256EEENSA_ILi32EEEEEENS_10tfloat32_tENS5_IJlSB_lEEESI_SJ_NS4_8TiledMMAINS4_8MMA_AtomIJNS4_17SM100_MMA_TF32_SSISI_SI_fLi64ELi256ELNS4_4UMMA5MajorE0ELSO_0ELNSN_7ScaleInE0ELSP_0EEEEEENS4_6LayoutISC_NS5_IJNSA_ILi0EEEST_ST_EEEEENS5_IJNS4_10UnderscoreESW_SW_EEEEENS4_13SM90_TMA_LOADENS4_14ComposedLayoutINS4_7SwizzleILi3ELi4ELi3EEENS4_18smem_ptr_flag_bitsILi32EEENSS_INS5_IJNSA_ILi8EEESG_EEENS5_IJSG_SB_EEEEEEEvNS4_8identityESZ_S19_vS1A_EENS_8epilogue10collective18CollectiveEpilogueINS1C_23Sm100TmaWarpSpecializedILi4ELi2ELi16ELb1ELb0EEEJSH_NS5_IJNSS_ISE_SB_EENSS_ISG_SB_EEEEESI_SJ_SI_SJ_NS1C_6fusion15FusionCallbacksIS1G_NS1K_17LinearCombinationISI_fSI_fLNS_15FloatRoundStyleE2EEESH_S1J_JEEENS4_5SM1004TMEM4LOAD26SM100_TMEM_LOAD_16dp128b8xESZ_S19_NS4_17SM75_U32x4_LDSM_NENS4_14SM90_TMA_STOREES19_NS4_17SM90_U32x4_STSM_NENS4_39AutoVectorizingCopyWithAssumedAlignmentILi128EEEEEEvvEEEEvNT_6ParamsE,(.L_x_220 - _ZN7cutlass13device_kernelINS_4gemm6kernel13GemmUniversalIN4cute5tupleIJiiiiEEENS1_10collective13CollectiveMmaINS1_35MainloopSm100TmaUmmaWarpSpecializedILi4ELi2ELi4ENS5_IJNS4_1CILi1EEESB_SB_EEEEENS5_IJNSA_ILi64EEENSA_ILi256EEENSA_ILi32EEEEEENS_10tfloat32_tENS5_IJlSB_lEEESI_SJ_NS4_8TiledMMAINS4_8MMA_AtomIJNS4_17SM100_MMA_TF32_SSISI_SI_fLi64ELi256ELNS4_4UMMA5MajorE0ELSO_0ELNSN_7ScaleInE0ELSP_0EEEEEENS4_6LayoutISC_NS5_IJNSA_ILi0EEEST_ST_EEEEENS5_IJNS4_10UnderscoreESW_SW_EEEEENS4_13SM90_TMA_LOADENS4_14ComposedLayoutINS4_7SwizzleILi3ELi4ELi3EEENS4_18smem_ptr_flag_bitsILi32EEENSS_INS5_IJNSA_ILi8EEESG_EEENS5_IJSG_SB_EEEEEEEvNS4_8identityESZ_S19_vS1A_EENS_8epilogue10collective18CollectiveEpilogueINS1C_23Sm100TmaWarpSpecializedILi4ELi2ELi16ELb1ELb0EEEJSH_NS5_IJNSS_ISE_SB_EENSS_ISG_SB_EEEEESI_SJ_SI_SJ_NS1C_6fusion15FusionCallbacksIS1G_NS1K_17LinearCombinationISI_fSI_fLNS_15FloatRoundStyleE2EEESH_S1J_JEEENS4_5SM1004TMEM4LOAD26SM100_TMEM_LOAD_16dp128b8xESZ_S19_NS4_17SM75_U32x4_LDSM_NENS4_14SM90_TMA_STOREES19_NS4_17SM90_U32x4_STSM_NENS4_39AutoVectorizingCopyWithAssumedAlignmentILi128EEEEEEvvEEEEvNT_6ParamsE)
        .other          _ZN7cutlass13device_kernelINS_4gemm6kernel13GemmUniversalIN4cute5tupleIJiiiiEEENS1_10collective13CollectiveMmaINS1_35MainloopSm100TmaUmmaWarpSpecializedILi4ELi2ELi4ENS5_IJNS4_1CILi1EEESB_SB_EEEEENS5_IJNSA_ILi64EEENSA_ILi256EEENSA_ILi32EEEEEENS_10tfloat32_tENS5_IJlSB_lEEESI_SJ_NS4_8TiledMMAINS4_8MMA_AtomIJNS4_17SM100_MMA_TF32_SSISI_SI_fLi64ELi256ELNS4_4UMMA5MajorE0ELSO_0ELNSN_7ScaleInE0ELSP_0EEEEEENS4_6LayoutISC_NS5_IJNSA_ILi0EEEST_ST_EEEEENS5_IJNS4_10UnderscoreESW_SW_EEEEENS4_13SM90_TMA_LOADENS4_14ComposedLayoutINS4_7SwizzleILi3ELi4ELi3EEENS4_18smem_ptr_flag_bitsILi32EEENSS_INS5_IJNSA_ILi8EEESG_EEENS5_IJSG_SB_EEEEEEEvNS4_8identityESZ_S19_vS1A_EENS_8epilogue10collective18CollectiveEpilogueINS1C_23Sm100TmaWarpSpecializedILi4ELi2ELi16ELb1ELb0EEEJSH_NS5_IJNSS_ISE_SB_EENSS_ISG_SB_EEEEESI_SJ_SI_SJ_NS1C_6fusion15FusionCallbacksIS1G_NS1K_17LinearCombinationISI_fSI_fLNS_15FloatRoundStyleE2EEESH_S1J_JEEENS4_5SM1004TMEM4LOAD26SM100_TMEM_LOAD_16dp128b8xESZ_S19_NS4_17SM75_U32x4_LDSM_NENS4_14SM90_TMA_STOREES19_NS4_17SM90_U32x4_STSM_NENS4_39AutoVectorizingCopyWithAssumedAlignmentILi128EEEEEEvvEEEEvNT_6ParamsE,@"STO_CUDA_ENTRY STV_DEFAULT"
_ZN7cutlass13device_kernelINS_4gemm6kernel13GemmUniversalIN4cute5tupleIJiiiiEEENS1_10collective13CollectiveMmaINS1_35MainloopSm100TmaUmmaWarpSpecializedILi4ELi2ELi4ENS5_IJNS4_1CILi1EEESB_SB_EEEEENS5_IJNSA_ILi64EEENSA_ILi256EEENSA_ILi32EEEEEENS_10tfloat32_tENS5_IJlSB_lEEESI_SJ_NS4_8TiledMMAINS4_8MMA_AtomIJNS4_17SM100_MMA_TF32_SSISI_SI_fLi64ELi256ELNS4_4UMMA5MajorE0ELSO_0ELNSN_7ScaleInE0ELSP_0EEEEEENS4_6LayoutISC_NS5_IJNSA_ILi0EEEST_ST_EEEEENS5_IJNS4_10UnderscoreESW_SW_EEEEENS4_13SM90_TMA_LOADENS4_14ComposedLayoutINS4_7SwizzleILi3ELi4ELi3EEENS4_18smem_ptr_flag_bitsILi32EEENSS_INS5_IJNSA_ILi8EEESG_EEENS5_IJSG_SB_EEEEEEEvNS4_8identityESZ_S19_vS1A_EENS_8epilogue10collective18CollectiveEpilogueINS1C_23Sm100TmaWarpSpecializedILi4ELi2ELi16ELb1ELb0EEEJSH_NS5_IJNSS_ISE_SB_EENSS_ISG_SB_EEEEESI_SJ_SI_SJ_NS1C_6fusion15FusionCallbacksIS1G_NS1K_17LinearCombinationISI_fSI_fLNS_15FloatRoundStyleE2EEESH_S1J_JEEENS4_5SM1004TMEM4LOAD26SM100_TMEM_LOAD_16dp128b8xESZ_S19_NS4_17SM75_U32x4_LDSM_NENS4_14SM90_TMA_STOREES19_NS4_17SM90_U32x4_STSM_NENS4_39AutoVectorizingCopyWithAssumedAlignmentILi128EEEEEEvvEEEEvNT_6ParamsE:
[----:B------:R-:W1:Y:S01]  /*0000*/  LDC R1, c[0x0][0x37c] ;  /* 0x0000df00ff017b82 */ /* 0x000e620000000800 */
[----:B------:R-:W2:Y:S01]  /*0010*/  S2R R76, SR_TID.X ;  /* 0x00000000004c7919 */ /* 0x000ea20000002100 */
[----:B------:R-:W3:Y:S01]  /*0020*/  LDCU.64 UR4, c[0x0][0x890] ;  /* 0x00011200ff0477ac */ /* 0x000ee20008000a00 */
[----:B------:R-:W-:Y:S02]  /*0030*/  PRMT R64, RZ, 0x7610, R64 ;  /* 0x00007610ff407816 */ /* 0x000fe40000000040 */
[----:B------:R-:W-:Y:S01]  /*0040*/  ELECT P5, URZ, PT ;  /* 0x0000000000ff782f */ /* 0x000fe200038a0000 */
[----:B------:R-:W4:Y:S01]  /*0050*/  LDCU.64 UR46, c[0x0][0x358] ;  /* 0x00006b00ff2e77ac */ /* 0x000f220008000a00 */
[----:B---3--:R-:W-:-:S04]  /*0060*/  UISETP.NE.U32.AND UP0, UPT, UR4, URZ, UPT ;  /* 0x000000ff0400728c */ /* 0x008fc8000bf05070 */
[----:B------:R-:W-:Y:S01]  /*0070*/  UISETP.NE.AND.EX UP0, UPT, UR5, URZ, UPT, UP0 ;  /* 0x000000ff0500728c */ /* 0x000fe2000bf05300 */
[----:B--2---:R-:W-:-:S05]  /*0080*/  SHF.R.U32.HI R69, RZ, 0x5, R76 ;  /* 0x00000005ff457819 */ /* 0x004fca000001164c */
[----:B------:R-:W2:Y:S02]  /*0090*/  SHFL.IDX PT, R0, R69, RZ, 0x1f ;  /* 0x00001fff45007589 */ /* 0x000ea400000e0000 */
[----:B--2---:R-:W-:Y:S01]  /*00a0*/  R2UR UR8, R0 ;  /* 0x00000000000872ca */ /* 0x004fe200000e0000 */
[----:B-1--4-:R-:W-:-:S14]  /*00b0*/  BRA.U UP0, `(.L_x_0) ;  /* 0x00000001002c7547 */ /* 0x012fdc000b800000 */
[----:B------:R-:W1:Y:S02]  /*00c0*/  LDCU.64 UR6, c[0x0][0x888] ;  /* 0x00011100ff0677ac */ /* 0x000e640008000a00 */
[----:B-1----:R-:W-:-:S04]  /*00d0*/  UISETP.NE.U32.AND UP0, UPT, UR6, URZ, UPT ;  /* 0x000000ff0600728c */ /* 0x002fc8000bf05070 */
[----:B------:R-:W-:-:S09]  /*00e0*/  UISETP.NE.AND.EX UP0, UPT, UR7, URZ, UPT, UP0 ;  /* 0x000000ff0700728c */ /* 0x000fd2000bf05300 */
[----:B------:R-:W-:Y:S05]  /*00f0*/  BRA.U !UP0, `(.L_x_1) ;  /* 0x0000000108107547 */ /* 0x000fea000b800000 */
[----:B------:R-:W1:Y:S02]  /*0100*/  LDC.64 R2, c[0x0][0x888] ;  /* 0x00022200ff027b82 */ /* 0x000e640000000a00 */
[----:B-1----:R1:W5:Y:S01]  /*0110*/  LDG.E R35, desc[UR46][R2.64] ;  /* 0x0000002e02237981 */ /* 0x002362000c1e1900 */
[----:B------:R-:W-:Y:S01]  /*0120*/  HFMA2 R64, -RZ, RZ, 0, 5.9604644775390625e-08 ;  /* 0x00000001ff407431 */ /* 0x000fe200000001ff */
[----:B------:R-:W-:Y:S05]  /*0130*/  BRA `(.L_x_0) ;  /* 0x00000000000c7947 */ /* 0x000fea0003800000 */
.L_x_1:
[----:B------:R-:W1:Y:S01]  /*0140*/  LDCU UR6, c[0x0][0x880] ;  /* 0x00011000ff0677ac */ /* 0x000e620008000800 */
[----:B------:R-:W-:Y:S01]  /*0150*/  HFMA2 R64, -RZ, RZ, 0, 5.9604644775390625e-08 ;  /* 0x00000001ff407431 */ /* 0x000fe200000001ff */
[----:B-1----:R-:W-:-:S07]  /*0160*/  MOV R35, UR6 ;  /* 0x0000000600237c02 */ /* 0x002fce0008000f00 */
.L_x_0:
[----:B------:R-:W2:Y:S02]  /*0170*/  LDCU.64 UR6, c[0x0][0x8b0] ;  /* 0x00011600ff0677ac */ /* 0x000ea40008000a00 */
[----:B--2---:R-:W-:-:S04]  /*0180*/  UISETP.NE.U32.AND UP0, UPT, UR6, URZ, UPT ;  /* 0x000000ff0600728c */ /* 0x004fc8000bf05070 */
[----:B------:R-:W-:-:S09]  /*0190*/  UISETP.NE.AND.EX UP0, UPT, UR7, URZ, UPT, UP0 ;  /* 0x000000ff0700728c */ /* 0x000fd2000bf05300 */
[----:B------:R-:W-:Y:S05]  /*01a0*/  BRA.U UP0, `(.L_x_2) ;  /* 0x0000000100247547 */ /* 0x000fea000b800000 */
[----:B------:R-:W2:Y:S02]  /*01b0*/  LDCU.64 UR6, c[0x0][0x8a8] ;  /* 0x00011500ff0677ac */ /* 0x000ea40008000a00 */
[----:B--2---:R-:W-:-:S04]  /*01c0*/  UISETP.NE.U32.AND UP0, UPT, UR6, URZ, UPT ;  /* 0x000000ff0600728c */ /* 0x004fc8000bf05070 */
[----:B------:R-:W-:-:S09]  /*01d0*/  UISETP.NE.AND.EX UP0, UPT, UR7, URZ, UPT, UP0 ;  /* 0x000000ff0700728c */ /* 0x000fd2000bf05300 */
[----:B------:R-:W-:Y:S05]  /*01e0*/  BRA.U !UP0, `(.L_x_3) ;  /* 0x00000001080c7547 */ /* 0x000fea000b800000 */
[----:B-1----:R-:W1:Y:S02]  /*01f0*/  LDC.64 R2, c[0x0][0x8a8] ;  /* 0x00022a00ff027b82 */ /* 0x002e640000000a00 */
[----:B-1----:R2:W5:Y:S01]  /*0200*/  LDG.E R33, desc[UR46][R2.64] ;  /* 0x0000002e02217981 */ /* 0x002562000c1e1900 */
[----:B------:R-:W-:Y:S05]  /*0210*/  BRA `(.L_x_2) ;  /* 0x0000000000087947 */ /* 0x000fea0003800000 */
.L_x_3:
[----:B------:R-:W2:Y:S02]  /*0220*/  LDCU UR6, c[0x0][0x8a0] ;  /* 0x00011400ff0677ac */ /* 0x000ea40008000800 */
[----:B--2---:R-:W-:Y:S02]  /*0230*/  MOV R33, UR6 ;  /* 0x0000000600217c02 */ /* 0x004fe40008000f00 */
.L_x_2:
[----:B------:R-:W-:Y:S01]  /*0240*/  IMAD.U32 R0, RZ, RZ, UR8 ;  /* 0x00000008ff007e24 */ /* 0x000fe2000f8e00ff */
[----:B------:R-:W-:Y:S04]  /*0250*/  BSSY.RECONVERGENT B0, `(.L_x_4) ;  /* 0x000000c000007945 */ /* 0x000fe80003800200 */
[C---:B------:R-:W-:Y:S02]  /*0260*/  ISETP.NE.OR P1, PT, R0.reuse, 0x1, !P5 ;  /* 0x000000010000780c */ /* 0x040fe40006f25670 */
[----:B------:R-:W-:-:S11]  /*0270*/  ISETP.NE.OR P0, PT, R0, 0x3, !P5 ;  /* 0x000000030000780c */ /* 0x000fd60006f05670 */
[----:B------:R-:W-:Y:S05]  /*0280*/  @P1 BRA `(.L_x_5) ;  /* 0x0000000000201947 */ /* 0x000fea0003800000 */
[----:B------:R-:W3:Y:S02]  /*0290*/  LDCU.64 UR6, c[0x0][0x348] ;  /* 0x00006900ff0677ac */ /* 0x000ee40008000a00 */
[----:B---3--:R-:W-:Y:S02]  /*02a0*/  UIADD3 UR10, UP1, UPT, UR6, 0x80, URZ ;  /* 0x00000080060a7890 */ /* 0x008fe4000ff3e0ff */
[----:B------:R-:W-:Y:S02]  /*02b0*/  UIADD3 UR6, UP0, UPT, UR6, 0x180, URZ ;  /* 0x0000018006067890 */ /* 0x000fe4000ff1e0ff */
[----:B------:R-:W-:Y:S02]  /*02c0*/  UIADD3.X UR11, UPT, UPT, URZ, UR7, URZ, UP1, !UPT ;  /* 0x00000007ff0b7290 */ /* 0x000fe40008ffe4ff */
[----:B------:R-:W-:-:S07]  /*02d0*/  UIADD3.X UR7, UPT, UPT, URZ, UR7, URZ, UP0, !UPT ;  /* 0x00000007ff077290 */ /* 0x000fce00087fe4ff */
[----:B------:R3:W-:Y:S02]  /*02e0*/  UTMACCTL.PF [UR10] ;  /* 0x000000000a0079b9 */ /* 0x0007e40008040000 */
[----:B------:R3:W-:Y:S02]  /*02f0*/  UTMACCTL.PF [UR6] ;  /* 0x00000000060079b9 */ /* 0x0007e40008040000 */
[----:B---3--:R-:W-:Y:S01]  /*0300*/  NOP ;  /* 0x0000000000007918 */ /* 0x008fe20000000000 */
.L_x_5:
[----:B------:R-:W-:Y:S05]  /*0310*/  BSYNC.RECONVERGENT B0 ;  /* 0x0000000000007941 */ /* 0x000fea0003800200 */
.L_x_4:
[----:B------:R-:W-:Y:S04]  /*0320*/  BSSY.RECONVERGENT B0, `(.L_x_6) ;  /* 0x000000a000007945 */ /* 0x000fe80003800200 */
        /* <DEDUP_REMOVED lines=9> */
.L_x_7:
[----:B------:R-:W-:Y:S05]  /*03c0*/  BSYNC.RECONVERGENT B0 ;  /* 0x0000000000007941 */ /* 0x000fea0003800200 */
.L_x_6:
[----:B------:R-:W3:Y:S01]  /*03d0*/  LDCU.64 UR6, c[0x0][0x888] ;  /* 0x00011100ff0677ac */ /* 0x000ee20008000a00 */
[----:B------:R-:W-:Y:S02]  /*03e0*/  UISETP.EQ.U32.AND UP1, UPT, UR4, URZ, UPT ;  /* 0x000000ff0400728c */ /* 0x000fe4000bf22070 */
[----:B------:R-:W-:Y:S02]  /*03f0*/  UPLOP3.LUT UP2, UPT, UPT, UPT, UPT, 0x80, 0x8 ;  /* 0x000000000008789c */ /* 0x000fe40003f4f070 */
[----:B---3--:R-:W-:-:S04]  /*0400*/  UISETP.NE.U32.AND UP0, UPT, UR6, URZ, UPT ;  /* 0x000000ff0600728c */ /* 0x008fc8000bf05070 */
[----:B------:R-:W-:-:S04]  /*0410*/  UISETP.NE.AND.EX UP0, UPT, UR7, URZ, UPT, UP0 ;  /* 0x000000ff0700728c */ /* 0x000fc8000bf05300 */
[----:B------:R-:W-:-:S04]  /*0420*/  UISETP.EQ.OR.EX UP3, UPT, UR5, URZ, !UP0, UP1 ;  /* 0x000000ff0500728c */ /* 0x000fc8000c762710 */
[----:B------:R-:W-:-:S05]  /*0430*/  UP2UR UR50, UPR, URZ, 0x8 ;  /* 0x00000008ff327883 */ /* 0x000fca0008000000 */
[----:B------:R-:W-:Y:S07]  /*0440*/  BRA.U !UP3, `(.L_x_8) ;  /* 0x000000010b207547 */ /* 0x000fee000b800000 */
[----:B------:R-:W-:Y:S01]  /*0450*/  UISETP.NE.U32.AND UP2, UPT, UR4, URZ, UPT ;  /* 0x000000ff0400728c */ /* 0x000fe2000bf45070 */
[----:B-----5:R-:W-:Y:S01]  /*0460*/  FSETP.NEU.AND P0, PT, R35, RZ, PT ;  /* 0x000000ff2300720b */ /* 0x020fe20003f0d000 */
[----:B------:R-:W-:Y:S02]  /*0470*/  USEL UR4, URZ, 0xffffffff, UP0 ;  /* 0xffffffffff047887 */ /* 0x000fe40008000000 */
[----:B------:R-:W-:-:S10]  /*0480*/  UISETP.NE.AND.EX UP2, UPT, UR5, URZ, UPT, UP2 ;  /* 0x000000ff0500728c */ /* 0x000fd4000bf45320 */
[----:B------:R-:W-:Y:S01]  /*0490*/  VOTEU.ANY UP1, P0 ;  /* 0x0000000000ff7886 */ /* 0x000fe20000020100 */
[----:B------:R-:W-:-:S04]  /*04a0*/  @!UP2 USEL UR4, URZ, 0xffffffff, UP1 ;  /* 0xffffffffff04a887 */ /* 0x000fc80008800000 */
[----:B------:R-:W-:-:S04]  /*04b0*/  ULOP3.LUT UR4, UR4, 0x1, URZ, 0xc0, !UPT ;  /* 0x0000000104047892 */ /* 0x000fc8000f8ec0ff */
[----:B------:R-:W-:-:S11]  /*04c0*/  UISETP.NE.U32.AND UP2, UPT, UR4, 0x1, UPT ;  /* 0x000000010400788c */ /* 0x000fd6000bf45070 */
.L_x_8:
[----:B-12---:R-:W1:Y:S01]  /*04d0*/  SHFL.IDX PT, R2, R69, RZ, 0x1f ;  /* 0x00001fff45027589 */ /* 0x006e6200000e0000 */
[----:B------:R-:W-:-:S04]  /*04e0*/  UISETP.NE.AND UP1, UPT, UR8, 0x2, UPT ;  /* 0x000000020800788c */ /* 0x000fc8000bf25270 */
[----:B------:R-:W-:Y:S01]  /*04f0*/  USEL UR6, URZ, 0x1, UP1 ;  /* 0x00000001ff067887 */ /* 0x000fe20008800000 */
[----:B-1----:R-:W-:-:S13]  /*0500*/  ISETP.NE.AND P0, PT, R2, RZ, PT ;  /* 0x000000ff0200720c */ /* 0x002fda0003f05270 */
[----:B------:R-:W-:Y:S05]  /*0510*/  @P0 BRA `(.L_x_9) ;  /* 0x0000000000480947 */ /* 0x000fea0003800000 */
[----:B------:R-:W1:Y:S01]  /*0520*/  S2UR UR5, SR_CgaCtaId ;  /* 0x00000000000579c3 */ /* 0x000e620000008800 */
[----:B------:R-:W-:Y:S01]  /*0530*/  UMOV UR7, 0x400 ;  /* 0x0000040000077882 */ /* 0x000fe20000000000 */
[----:B------:R-:W-:Y:S01]  /*0540*/  UMOV UR4, 0x1 ;  /* 0x0000000100047882 */ /* 0x000fe20000000000 */
[----:B------:R-:W-:Y:S01]  /*0550*/  ELECT P0, URZ, PT ;  /* 0x0000000000ff782f */ /* 0x000fe20003800000 */
[----:B------:R-:W-:-:S04]  /*0560*/  UIADD3 UR10, UPT, UPT, -UR4, 0x100000, URZ ;  /* 0x00100000040a7890 */ /* 0x000fc8000fffe1ff */
[----:B------:R-:W-:Y:S02]  /*0570*/  USHF.L.U32 UR11, UR10, 0xb, URZ ;  /* 0x0000000b0a0b7899 */ /* 0x000fe400080006ff */
[----:B------:R-:W-:Y:S02]  /*0580*/  USHF.L.U32 UR10, UR10, 0x1, URZ ;  /* 0x000000010a0a7899 */ /* 0x000fe400080006ff */
[----:B-1----:R-:W-:Y:S01]  /*0590*/  ULEA UR5, UR5, UR7, 0x18 ;  /* 0x0000000705057291 */ /* 0x002fe2000f8ec0ff */
[----:B------:R-:W1:Y:S11]  /*05a0*/  FENCE.VIEW.ASYNC.S ;  /* 0x00000000000073c6 */ /* 0x000e760000000000 */
[----:B-1----:R1:W2:Y:S01]  /*05b0*/  SYNCS.EXCH.64 URZ, [UR5], UR10 ;  /* 0x0000000a05ff75b2 */ /* 0x0022a20008000100 */
[----:B------:R1:W3:Y:S01]  /*05c0*/  SYNCS.EXCH.64 URZ, [UR5+0x20], UR10 ;  /* 0x0000200a05ff75b2 */ /* 0x0002e20008000100 */
[----:B------:R1:W4:Y:S01]  /*05d0*/  SYNCS.EXCH.64 URZ, [UR5+0x8], UR10 ;  /* 0x0000080a05ff75b2 */ /* 0x0003220008000100 */
[----:B------:R1:W1:Y:S01]  /*05e0*/  SYNCS.EXCH.64 URZ, [UR5+0x28], UR10 ;  /* 0x0000280a05ff75b2 */ /* 0x0002620008000100 */
[----:B------:R1:W1:Y:S01]  /*05f0*/  SYNCS.EXCH.64 URZ, [UR5+0x10], UR10 ;  /* 0x0000100a05ff75b2 */ /* 0x0002620008000100 */
[----:B------:R1:W1:Y:S01]  /*0600*/  SYNCS.EXCH.64 URZ, [UR5+0x30], UR10 ;  /* 0x0000300a05ff75b2 */ /* 0x0002620008000100 */
[----:B------:R1:W1:Y:S01]  /*0610*/  SYNCS.EXCH.64 URZ, [UR5+0x18], UR10 ;  /* 0x0000180a05ff75b2 */ /* 0x0002620008000100 */
[----:B------:R1:W1:Y:S01]  /*0620*/  SYNCS.EXCH.64 URZ, [UR5+0x38], UR10 ;  /* 0x0000380a05ff75b2 */ /* 0x0002620008000100 */
[----:B------:R-:W-:Y:S01]  /*0630*/  NOP ;  /* 0x0000000000007918 */ /* 0x000fe20000000000 */
.L_x_9:
[----:B------:R-:W2:Y:S01]  /*0640*/  SHFL.IDX PT, R2, R69, RZ, 0x1f ;  /* 0x00001fff45027589 */ /* 0x000ea200000e0000 */
[----:B------:R-:W-:Y:S01]  /*0650*/  NOP ;  /* 0x0000000000007918 */ /* 0x000fe20000000000 */
[----:B--2---:R-:W-:-:S13]  /*0660*/  ISETP.NE.AND P0, PT, R2, 0x1, PT ;  /* 0x000000010200780c */ /* 0x004fda0003f05270 */
[----:B------:R-:W-:Y:S05]  /*0670*/  @P0 BRA `(.L_x_10) ;  /* 0x0000000000580947 */ /* 0x000fea0003800000 */
[----:B------:R-:W2:Y:S01]  /*0680*/  S2UR UR7, SR_CgaCtaId ;  /* 0x00000000000779c3 */ /* 0x000ea20000008800 */
[----:B------:R-:W-:Y:S01]  /*0690*/  UMOV UR9, 0x400 ;  /* 0x0000040000097882 */ /* 0x000fe20000000000 */
[----:B-1----:R-:W-:Y:S01]  /*06a0*/  UMOV UR5, 0x20 ;  /* 0x0000002000057882 */ /* 0x002fe20000000000 */
[----:B------:R-:W-:Y:S01]  /*06b0*/  UMOV UR4, 0x80 ;  /* 0x0000008000047882 */ /* 0x000fe20000000000 */
[----:B------:R-:W-:-:S04]  /*06c0*/  UIADD3 UR10, UPT, UPT, -UR5, 0x100000, URZ ;  /* 0x00100000050a7890 */ /* 0x000fc8000fffe1ff */
[----:B------:R-:W-:Y:S02]  /*06d0*/  USHF.L.U32 UR11, UR10, 0xb, URZ ;  /* 0x0000000b0a0b7899 */ /* 0x000fe400080006ff */
[----:B------:R-:W-:Y:S02]  /*06e0*/  USHF.L.U32 UR10, UR10, 0x1, URZ ;  /* 0x000000010a0a7899 */ /* 0x000fe400080006ff */
[----:B------:R-:W-:-:S04]  /*06f0*/  UIADD3 UR4, UPT, UPT, -UR4, 0x100000, URZ ;  /* 0x0010000004047890 */ /* 0x000fc8000fffe1ff */
[----:B------:R-:W-:Y:S02]  /*0700*/  USHF.L.U32 UR5, UR4, 0xb, URZ ;  /* 0x0000000b04057899 */ /* 0x000fe400080006ff */
[----:B------:R-:W-:Y:S01]  /*0710*/  USHF.L.U32 UR4, UR4, 0x1, URZ ;  /* 0x0000000104047899 */ /* 0x000fe200080006ff */
[----:B------:R-:W-:Y:S01]  /*0720*/  ELECT P0, URZ, PT ;  /* 0x0000000000ff782f */ /* 0x000fe20003800000 */
[----:B--2---:R-:W-:Y:S01]  /*0730*/  ULEA UR7, UR7, UR9, 0x18 ;  /* 0x0000000907077291 */ /* 0x004fe2000f8ec0ff */
[----:B------:R-:W1:Y:S11]  /*0740*/  FENCE.VIEW.ASYNC.S ;  /* 0x00000000000073c6 */ /* 0x000e760000000000 */
[----:B-1----:R2:W1:Y:S01]  /*0750*/  SYNCS.EXCH.64 URZ, [UR7+0x40], UR10 ;  /* 0x0000400a07ff75b2 */ /* 0x0024620008000100 */
[----:B------:R2:W1:Y:S01]  /*0760*/  SYNCS.EXCH.64 URZ, [UR7+0x60], UR4 ;  /* 0x0000600407ff75b2 */ /* 0x0004620008000100 */
[----:B------:R2:W1:Y:S01]  /*0770*/  SYNCS.EXCH.64 URZ, [UR7+0x48], UR10 ;  /* 0x0000480a07ff75b2 */ /* 0x0004620008000100 */
[----:B------:R2:W1:Y:S01]  /*0780*/  SYNCS.EXCH.64 URZ, [UR7+0x68], UR4 ;  /* 0x0000680407ff75b2 */ /* 0x0004620008000100 */
[----:B------:R2:W1:Y:S01]  /*0790*/  SYNCS.EXCH.64 URZ, [UR7+0x50], UR10 ;  /* 0x0000500a07ff75b2 */ /* 0x0004620008000100 */
[----:B------:R2:W1:Y:S01]  /*07a0*/  SYNCS.EXCH.64 URZ, [UR7+0x70], UR4 ;  /* 0x0000700407ff75b2 */ /* 0x0004620008000100 */
[----:B------:R2:W1:Y:S01]  /*07b0*/  SYNCS.EXCH.64 URZ, [UR7+0x58], UR10 ;  /* 0x0000580a07ff75b2 */ /* 0x0004620008000100 */
[----:B------:R2:W1:Y:S02]  /*07c0*/  SYNCS.EXCH.64 URZ, [UR7+0x78], UR4 ;  /* 0x0000780407ff75b2 */ /* 0x0004640008000100 */
[----:B--2---:R-:W-:Y:S01]  /*07d0*/  NOP ;  /* 0x0000000000007918 */ /* 0x004fe20000000000 */
.L_x_10:
[----:B------:R-:W2:Y:S01]  /*07e0*/  SHFL.IDX PT, R2, R69, RZ, 0x1f ;  /* 0x00001fff45027589 */ /* 0x000ea200000e0000 */
[----:B------:R-:W-:Y:S01]  /*07f0*/  NOP ;  /* 0x0000000000007918 */ /* 0x000fe20000000000 */
[----:B--2---:R-:W-:-:S13]  /*0800*/  ISETP.NE.AND P0, PT, R2, 0x3, PT ;  /* 0x000000030200780c */ /* 0x004fda0003f05270 */
[----:B------:R-:W-:Y:S05]  /*0810*/  @P0 BRA `(.L_x_11) ;  /* 0x0000000000300947 */ /* 0x000fea0003800000 */
[----:B-1----:R-:W1:Y:S01]  /*0820*/  S2UR UR5, SR_CgaCtaId ;  /* 0x00000000000579c3 */ /* 0x002e620000008800 */
        /* <DEDUP_REMOVED lines=8> */
[----:B-1----:R2:W1:Y:S01]  /*08b0*/  SYNCS.EXCH.64 URZ, [UR5+0x80], UR10 ;  /* 0x0000800a05ff75b2 */ /* 0x0024620008000100 */
[----:B------:R2:W1:Y:S02]  /*08c0*/  SYNCS.EXCH.64 URZ, [UR5+0x88], UR10 ;  /* 0x0000880a05ff75b2 */ /* 0x0004640008000100 */
[----:B--2---:R-:W-:Y:S01]  /*08d0*/  NOP ;  /* 0x0000000000007918 */ /* 0x004fe20000000000 */
.L_x_11:
[----:B------:R-:W2:Y:S01]  /*08e0*/  SHFL.IDX PT, R2, R69, RZ, 0x1f ;  /* 0x00001fff45027589 */ /* 0x000ea200000e0000 */
[----:B------:R-:W-:Y:S01]  /*08f0*/  NOP ;  /* 0x0000000000007918 */ /* 0x000fe20000000000 */
[----:B--2---:R-:W-:-:S13]  /*0900*/  ISETP.NE.AND P0, PT, R2, 0x4, PT ;  /* 0x000000040200780c */ /* 0x004fda0003f05270 */
[----:B------:R-:W-:Y:S05]  /*0910*/  @P0 BRA `(.L_x_12) ;  /* 0x00000000004c0947 */ /* 0x000fea0003800000 */
[----:B-1----:R-:W1:Y:S01]  /*0920*/  S2UR UR5, SR_CgaCtaId ;  /* 0x00000000000579c3 */ /* 0x002e620000008800 */
[----:B------:R-:W-:Y:S01]  /*0930*/  UMOV UR9, 0x100 ;  /* 0x0000010000097882 */ /* 0x000fe20000000000 */
[----:B------:R-:W-:Y:S01]  /*0940*/  UMOV UR7, 0x400 ;  /* 0x0000040000077882 */ /* 0x000fe20000000000 */
[----:B------:R-:W-:Y:S01]  /*0950*/  USEL UR9, UR9, 0xe0, UP2 ;  /* 0x000000e009097887 */ /* 0x000fe20009000000 */
[----:B------:R-:W-:Y:S01]  /*0960*/  UMOV UR4, 0x1 ;  /* 0x0000000100047882 */ /* 0x000fe20000000000 */
[----:B------:R-:W-:Y:S01]  /*0970*/  ELECT P0, URZ, PT ;  /* 0x0000000000ff782f */ /* 0x000fe20003800000 */
[----:B------:R-:W-:-:S04]  /*0980*/  UIADD3 UR10, UPT, UPT, -UR4, 0x100000, URZ ;  /* 0x00100000040a7890 */ /* 0x000fc8000fffe1ff */
[----:B------:R-:W-:Y:S02]  /*0990*/  USHF.L.U32 UR11, UR10, 0xb, URZ ;  /* 0x0000000b0a0b7899 */ /* 0x000fe400080006ff */
[----:B------:R-:W-:Y:S02]  /*09a0*/  USHF.L.U32 UR10, UR10, 0x1, URZ ;  /* 0x000000010a0a7899 */ /* 0x000fe400080006ff */
[----:B------:R-:W-:-:S04]  /*09b0*/  UIADD3 UR12, UPT, UPT, -UR9, 0x100000, URZ ;  /* 0x00100000090c7890 */ /* 0x000fc8000fffe1ff */
[----:B------:R-:W-:Y:S02]  /*09c0*/  USHF.L.U32 UR13, UR12, 0xb, URZ ;  /* 0x0000000b0c0d7899 */ /* 0x000fe400080006ff */
[----:B------:R-:W-:Y:S02]  /*09d0*/  USHF.L.U32 UR12, UR12, 0x1, URZ ;  /* 0x000000010c0c7899 */ /* 0x000fe400080006ff */
[----:B-1----:R-:W-:Y:S01]  /*09e0*/  ULEA UR5, UR5, UR7, 0x18 ;  /* 0x0000000705057291 */ /* 0x002fe2000f8ec0ff */
[----:B------:R-:W1:Y:S11]  /*09f0*/  FENCE.VIEW.ASYNC.S ;  /* 0x00000000000073c6 */ /* 0x000e760000000000 */
[----:B-1----:R2:W1:Y:S01]  /*0a00*/  SYNCS.EXCH.64 URZ, [UR5+0x90], UR10 ;  /* 0x0000900a05ff75b2 */ /* 0x0024620008000100 */
[----:B------:R2:W1:Y:S01]  /*0a10*/  SYNCS.EXCH.64 URZ, [UR5+0xa0], UR12 ;  /* 0x0000a00c05ff75b2 */ /* 0x0004620008000100 */
[----:B------:R2:W1:Y:S01]  /*0a20*/  SYNCS.EXCH.64 URZ, [UR5+0x98], UR10 ;  /* 0x0000980a05ff75b2 */ /* 0x0004620008000100 */
[----:B------:R2:W1:Y:S02]  /*0a30*/  SYNCS.EXCH.64 URZ, [UR5+0xa8], UR12 ;  /* 0x0000a80c05ff75b2 */ /* 0x0004640008000100 */
[----:B--2---:R-:W-:Y:S01]  /*0a40*/  NOP ;  /* 0x0000000000007918 */ /* 0x004fe20000000000 */
.L_x_12:
        /* <DEDUP_REMOVED lines=26> */
.L_x_13:
        /* <DEDUP_REMOVED lines=18> */
.L_x_14:
[----:B-1----:R-:W1:Y:S01]  /*0d10*/  S2UR UR5, SR_CTAID.X ;  /* 0x00000000000579c3 */ /* 0x002e620000002500 */
[----:B------:R-:W-:-:S05]  /*0d20*/  CS2R.32 R63, SR_CgaSize ;  /* 0x00000000003f7805 */ /* 0x000fca0000008a00 */
[----:B------:R-:W-:-:S05]  /*0d30*/  IMAD R63, R63, -0xa0, RZ ;  /* 0xffffff603f3f7824 */ /* 0x000fca00078e02ff */
[----:B------:R-:W-:-:S14]  /*0d40*/  R2UR UR9, R63 ;  /* 0x000000003f0972ca */ /* 0x000fdc00000e0000 */
[----:B------:R-:W2:Y:S01]  /*0d50*/  LDCU UR9, c[0x0][UR9+0x2b0] ;  /* 0x00005600090977ac */ /* 0x000ea20008000800 */
[----:B------:R-:W-:Y:S01]  /*0d60*/  NOP ;  /* 0x0000000000007918 */ /* 0x000fe20000000000 */
[----:B------:R-:W-:-:S05]  /*0d70*/  CS2R.32 R63, SR_CgaSize ;  /* 0x00000000003f7805 */ /* 0x000fca0000008a00 */
[----:B------:R-:W-:-:S05]  /*0d80*/  IMAD R63, R63, -0xa0, RZ ;  /* 0xffffff603f3f7824 */ /* 0x000fca00078e02ff */
[----:B------:R-:W-:-:S14]  /*0d90*/  R2UR UR7, R63 ;  /* 0x000000003f0772ca */ /* 0x000fdc00000e0000 */
[----:B------:R-:W3:Y:S01]  /*0da0*/  LDCU UR7, c[0x0][UR7+0x2b4] ;  /* 0x00005680070777ac */ /* 0x000ee20008000800 */
[----:B------:R-:W4:Y:S08]  /*0db0*/  S2UR UR4, SR_CTAID.Y ;  /* 0x00000000000479c3 */ /* 0x000f300000002600 */
[----:B------:R-:W3:Y:S01]  /*0dc0*/  LDC R10, c[0x0][0xb24] ;  /* 0x0002c900ff0a7b82 */ /* 0x000ee20000000800 */
[----:B-1----:R-:W-:-:S02]  /*0dd0*/  I2FP.F32.U32 R63, UR5 ;  /* 0x00000005003f7c45 */ /* 0x002fc40008201000 */
[----:B------:R-:W-:-:S05]  /*0de0*/  CS2R.32 R3, SR_CgaSize ;  /* 0x0000000000037805 */ /* 0x000fca0000008a00 */
[----:B------:R-:W-:-:S06]  /*0df0*/  IMAD R3, R3, -0xa0, RZ ;  /* 0xffffff6003037824 */ /* 0x000fcc00078e02ff */
[----:B------:R-:W1:Y:S01]  /*0e00*/  LDC R3, c[0x0][R3+0x2a0] ;  /* 0x0000a80003037b82 */ /* 0x000e620000000800 */
[----:B------:R-:W-:Y:S01]  /*0e10*/  MOV R15, UR5 ;  /* 0x00000005000f7c02 */ /* 0x000fe20008000f00 */
[----:B--2---:R-:W-:Y:S01]  /*0e20*/  FMUL R63, R63, UR9 ;  /* 0x000000093f3f7c20 */ /* 0x004fe20008400000 */
[----:B----4-:R-:W-:Y:S02]  /*0e30*/  I2FP.F32.U32 R62, UR4 ;  /* 0x00000004003e7c45 */ /* 0x010fe40008201000 */
[----:B------:R-:W-:-:S05]  /*0e40*/  CS2R.32 R2, SR_CgaSize ;  /* 0x0000000000027805 */ /* 0x000fca0000008a00 */
[----:B------:R-:W-:-:S06]  /*0e50*/  IMAD R2, R2, -0xa0, RZ ;  /* 0xffffff6002027824 */ /* 0x000fcc00078e02ff */
[----:B------:R-:W2:Y:S01]  /*0e60*/  LDC R2, c[0x0][R2+0x2a4] ;  /* 0x0000a90002027b82 */ /* 0x000ea20000000800 */
[----:B------:R-:W-:Y:S01]  /*0e70*/  MOV R14, UR4 ;  /* 0x00000004000e7c02 */ /* 0x000fe20008000f00 */
[----:B------:R-:W4:Y:S01]  /*0e80*/  F2I.U32.TRUNC.NTZ R63, R63 ;  /* 0x0000003f003f7305 */ /* 0x000f22000020f000 */
[----:B---3--:R-:W-:-:S05]  /*0e90*/  FMUL R62, R62, UR7 ;  /* 0x000000073e3e7c20 */ /* 0x008fca0008400000 */
[----:B------:R-:W-:Y:S01]  /*0ea0*/  BAR.SYNC.DEFER_BLOCKING 0x0 ;  /* 0x0000000000007b1d */ /* 0x000fe20000010000 */
[----:B------:R-:W-:-:S05]  /*0eb0*/  ISETP.GE.AND P0, PT, R10, 0x1, PT ;  /* 0x000000010a00780c */ /* 0x000fca0003f06270 */
[----:B------:R-:W3:Y:S02]  /*0ec0*/  F2I.U32.TRUNC.NTZ R62, R62 ;  /* 0x0000003e003e7305 */ /* 0x000ee4000020f000 */
[----:B------:R-:W2:Y:S01]  /*0ed0*/  S2UR UR36, SR_CTAID.Z ;  /* 0x00000000002479c3 */ /* 0x000ea20000002700 */
[----:B----4-:R-:W-:-:S05]  /*0ee0*/  IADD3 R63, PT, PT, -R63, RZ, RZ ;  /* 0x000000ff3f3f7210 */ /* 0x010fca0007ffe1ff */
[----:B-1----:R-:W-:Y:S01]  /*0ef0*/  IMAD R63, R3, R63, UR5 ;  /* 0x00000005033f7e24 */ /* 0x002fe2000f8e023f */
[----:B---3--:R-:W-:-:S05]  /*0f00*/  IADD3 R62, PT, PT, -R62, RZ, RZ ;  /* 0x000000ff3e3e7210 */ /* 0x008fca0007ffe1ff */
[----:B--2---:R-:W-:Y:S01]  /*0f10*/  IMAD R62, R2, R62, UR4 ;  /* 0x00000004023e7e24 */ /* 0x004fe2000f8e023e */
[----:B------:R-:W-:Y:S06]  /*0f20*/  @!P0 BRA `(.L_x_15) ;  /* 0x0000000000b88947 */ /* 0x000fec0003800000 */
[----:B------:R-:W1:Y:S01]  /*0f30*/  LDC.64 R4, c[0x0][0xb18] ;  /* 0x0002c600ff047b82 */ /* 0x000e620000000a00 */
[----:B------:R-:W-:-:S07]  /*0f40*/  ISETP.NE.AND P0, PT, R10, 0x1, PT ;  /* 0x000000010a00780c */ /* 0x000fce0003f05270 */
[----:B------:R-:W2:Y:S08]  /*0f50*/  LDC R9, c[0x0][0xb0c] ;  /* 0x0002c300ff097b82 */ /* 0x000eb00000000800 */
[----:B------:R-:W3:Y:S08]  /*0f60*/  LDC R12, c[0x0][0x370] ;  /* 0x0000dc00ff0c7b82 */ /* 0x000ef00000000800 */
[----:B------:R-:W4:Y:S01]  /*0f70*/  LDC R11, c[0x0][0x374] ;  /* 0x0000dd00ff0b7b82 */ /* 0x000f220000000800 */
[----:B-1----:R-:W-:-:S07]  /*0f80*/  ISETP.NE.AND P1, PT, R4, 0x1, PT ;  /* 0x000000010400780c */ /* 0x002fce0003f25270 */
[----:B------:R-:W3:Y:S01]  /*0f90*/  LDC.64 R6, c[0x0][0xb10] ;  /* 0x0002c400ff067b82 */ /* 0x000ee20000000a00 */
[----:B--2---:R-:W-:-:S07]  /*0fa0*/  ISETP.NE.AND P2, PT, R9, 0x1, PT ;  /* 0x000000010900780c */ /* 0x004fce0003f45270 */
[----:B------:R-:W1:Y:S08]  /*0fb0*/  LDC R8, c[0x0][0xb20] ;  /* 0x0002c800ff087b82 */ /* 0x000e700000000800 */
[----:B------:R-:W2:Y:S01]  /*0fc0*/  LDC.64 R2, c[0x0][0xb28] ;  /* 0x0002ca00ff027b82 */ /* 0x000ea20000000a00 */
[----:B----4-:R-:W-:-:S04]  /*0fd0*/  IMAD.HI.U32 R13, R11, R5, RZ ;  /* 0x000000050b0d7227 */ /* 0x010fc800078e00ff */
[----:B------:R-:W-:-:S04]  /*0fe0*/  IMAD.HI.U32 R5, R14, R5, RZ ;  /* 0x000000050e057227 */ /* 0x000fc800078e00ff */
[----:B---3--:R-:W-:-:S05]  /*0ff0*/  IMAD.HI.U32 R16, R12, R6, RZ ;  /* 0x000000060c107227 */ /* 0x008fca00078e00ff */
[-C--:B------:R-:W-:Y:S01]  /*1000*/  @P2 SHF.R.U32.HI R12, RZ, R7.reuse, R16 ;  /* 0x00000007ff0c2219 */ /* 0x080fe20000011610 */
[----:B------:R-:W-:Y:S01]  /*1010*/  IMAD.HI.U32 R16, R15, R6, RZ ;  /* 0x000000060f107227 */ /* 0x000fe200078e00ff */
[-C--:B-1----:R-:W-:Y:S02]  /*1020*/  @P1 SHF.R.U32.HI R11, RZ, R8.reuse, R13 ;  /* 0x00000008ff0b1219 */ /* 0x082fe4000001160d */
[----:B------:R-:W-:Y:S02]  /*1030*/  SHF.R.U32.HI R5, RZ, R8, R5 ;  /* 0x00000008ff057219 */ /* 0x000fe40000011605 */
[----:B------:R-:W-:Y:S02]  /*1040*/  SHF.R.U32.HI R16, RZ, R7, R16 ;  /* 0x00000007ff107219 */ /* 0x000fe40000011610 */
[----:B------:R-:W-:Y:S01]  /*1050*/  SEL R5, R14, R5, !P1 ;  /* 0x000000050e057207 */ /* 0x000fe20004800000 */
[----:B--2---:R-:W-:Y:S01]  /*1060*/  IMAD.HI.U32 R13, R11, R2, RZ ;  /* 0x000000020b0d7227 */ /* 0x004fe200078e00ff */
[----:B------:R-:W-:-:S03]  /*1070*/  SEL R16, R15, R16, !P2 ;  /* 0x000000100f107207 */ /* 0x000fc60005000000 */
[----:B------:R-:W-:Y:S01]  /*1080*/  IMAD.HI.U32 R6, R12, R2, RZ ;  /* 0x000000020c067227 */ /* 0x000fe200078e00ff */
[----:B------:R-:W-:-:S04]  /*1090*/  @P0 SHF.R.U32.HI R11, RZ, R3, R13 ;  /* 0x00000003ff0b0219 */ /* 0x000fc8000001160d */
[----:B------:R-:W-:Y:S01]  /*10a0*/  @P0 SHF.R.U32.HI R12, RZ, R3, R6 ;  /* 0x00000003ff0c0219 */ /* 0x000fe20000011606 */
[----:B------:R-:W-:-:S04]  /*10b0*/  IMAD R11, R11, R10, RZ ;  /* 0x0000000a0b0b7224 */ /* 0x000fc800078e02ff */
[----:B------:R-:W-:Y:S01]  /*10c0*/  IMAD R6, R12, R10, RZ ;  /* 0x0000000a0c067224 */ /* 0x000fe200078e02ff */
[----:B------:R-:W-:-:S04]  /*10d0*/  ISETP.GE.AND P1, PT, R5, R11, PT ;  /* 0x0000000b0500720c */ /* 0x000fc80003f26270 */
[----:B------:R-:W-:Y:S01]  /*10e0*/  ISETP.GE.OR P1, PT, R16, R6, P1 ;  /* 0x000000061000720c */ /* 0x000fe20000f26670 */
[----:B------:R-:W-:-:S05]  /*10f0*/  IMAD.HI.U32 R6, R5, R2, RZ ;  /* 0x0000000205067227 */ /* 0x000fca00078e00ff */
[----:B------:R-:W-:-:S04]  /*1100*/  SHF.R.U32.HI R6, RZ, R3, R6 ;  /* 0x00000003ff067219 */ /* 0x000fc80000011606 */
[----:B------:R-:W-:-:S03]  /*1110*/  SEL R6, R5, R6, !P0 ;  /* 0x0000000605067207 */ /* 0x000fc60004000000 */
[----:B------:R-:W-:Y:S01]  /*1120*/  @!P1 IMAD.HI.U32 R7, R16, R2, RZ ;  /* 0x0000000210079227 */ /* 0x000fe200078e00ff */
[----:B------:R-:W-:-:S04]  /*1130*/  IADD3 R2, PT, PT, -R6, RZ, RZ ;  /* 0x000000ff06027210 */ /* 0x000fc80007ffe1ff */
[----:B------:R-:W-:Y:S01]  /*1140*/  @!P1 SHF.R.U32.HI R3, RZ, R3, R7 ;  /* 0x00000003ff039219 */ /* 0x000fe20000011607 */
[----:B------:R-:W-:Y:S01]  /*1150*/  IMAD R2, R10, R2, R5 ;  /* 0x000000020a027224 */ /* 0x000fe200078e0205 */
[----:B------:R-:W-:Y:S02]  /*1160*/  IADD3 R7, PT, PT, -R5, RZ, RZ ;  /* 0x000000ff05077210 */ /* 0x000fe40007ffe1ff */
[----:B------:R-:W-:-:S03]  /*1170*/  @!P1 SEL R3, R16, R3, !P0 ;  /* 0x0000000310039207 */ /* 0x000fc60004000000 */
[----:B------:R-:W-:Y:S02]  /*1180*/  IMAD R7, R4, R7, R14 ;  /* 0x0000000704077224 */ /* 0x000fe400078e020e */
[--C-:B------:R-:W-:Y:S02]  /*1190*/  @!P1 IMAD.IADD R6, R6, 0x1, -R3.reuse ;  /* 0x0000000106069824 */ /* 0x100fe400078e0a03 */
[----:B------:R-:W-:Y:S01]  /*11a0*/  @!P1 IMAD R3, R2, R12, R3 ;  /* 0x0000000c02039224 */ /* 0x000fe200078e0203 */
[----:B------:R-:W-:Y:S01]  /*11b0*/  IADD3 R2, PT, PT, -R16, RZ, RZ ;  /* 0x000000ff10027210 */ /* 0x000fe20007ffe1ff */
[----:B------:R-:W-:Y:S02]  /*11c0*/  @!P1 IMAD R5, R6, R10, R16 ;  /* 0x0000000a06059224 */ /* 0x000fe400078e0210 */
[----:B------:R-:W-:Y:S02]  /*11d0*/  @!P1 IMAD.MOV.U32 R16, RZ, RZ, R3 ;  /* 0x000000ffff109224 */ /* 0x000fe400078e0003 */
[----:B------:R-:W-:-:S02]  /*11e0*/  IMAD R2, R9, R2, R15 ;  /* 0x0000000209027224 */ /* 0x000fc400078e020f */
[----:B------:R-:W-:Y:S02]  /*11f0*/  IMAD R14, R5, R4, R7 ;  /* 0x00000004050e7224 */ /* 0x000fe400078e0207 */
[----:B------:R-:W-:Y:S02]  /*1200*/  IMAD R15, R16, R9, R2 ;  /* 0x00000009100f7224 */ /* 0x000fe400078e0202 */
.L_x_15:
[----:B------:R-:W1:Y:S01]  /*1210*/  LDCU UR4, c[0x0][0xb30] ;  /* 0x00016600ff0477ac */ /* 0x000e620008000800 */
[----:B------:R-:W2:Y:S08]  /*1220*/  S2UR UR37, SR_CgaCtaId ;  /* 0x00000000002579c3 */ /* 0x000eb00000008800 */
[----:B------:R-:W3:Y:S01]  /*1230*/  LDC R26, c[0x0][0xb24] ;  /* 0x0002c900ff1a7b82 */ /* 0x000ee20000000800 */
[----:B-1----:R-:W-:-:S09]  /*1240*/  UISETP.NE.AND UP1, UPT, UR4, 0x1, UPT ;  /* 0x000000010400788c */ /* 0x002fd2000bf25270 */
[----:B--2---:R-:W-:Y:S05]  /*1250*/  BRA.U UP1, `(.L_x_16) ;  /* 0x0000000101407547 */ /* 0x004fea000b800000 */
[----:B------:R-:W1:Y:S08]  /*1260*/  LDC.64 R4, c[0x0][0xb10] ;  /* 0x0002c400ff047b82 */ /* 0x000e700000000a00 */
[----:B------:R-:W2:Y:S08]  /*1270*/  LDC.64 R2, c[0x0][0xb18] ;  /* 0x0002c600ff027b82 */ /* 0x000eb00000000a00 */
[----:B------:R-:W4:Y:S08]  /*1280*/  LDC R6, c[0x0][0xb20] ;  /* 0x0002c800ff067b82 */ /* 0x000f300000000800 */
[----:B------:R-:W3:Y:S01]  /*1290*/  LDC R7, c[0x0][0xb0c] ;  /* 0x0002c300ff077b82 */ /* 0x000ee20000000800 */
[----:B-1----:R-:W-:-:S05]  /*12a0*/  IMAD.HI.U32 R4, R15, R4, RZ ;  /* 0x000000040f047227 */ /* 0x002fca00078e00ff */
[----:B------:R-:W-:Y:S01]  /*12b0*/  SHF.R.U32.HI R4, RZ, R5, R4 ;  /* 0x00000005ff047219 */ /* 0x000fe20000011604 */
[----:B--2---:R-:W-:Y:S01]  /*12c0*/  IMAD.HI.U32 R3, R14, R3, RZ ;  /* 0x000000030e037227 */ /* 0x004fe200078e00ff */
[----:B------:R-:W-:-:S04]  /*12d0*/  ISETP.NE.AND P0, PT, R2, 0x1, PT ;  /* 0x000000010200780c */ /* 0x000fc80003f05270 */
[----:B----4-:R-:W-:-:S04]  /*12e0*/  SHF.R.U32.HI R3, RZ, R6, R3 ;  /* 0x00000006ff037219 */ /* 0x010fc80000011603 */
[----:B------:R-:W-:Y:S02]  /*12f0*/  SEL R3, R14, R3, !P0 ;  /* 0x000000030e037207 */ /* 0x000fe40004000000 */
[----:B---3--:R-:W-:-:S04]  /*1300*/  ISETP.NE.AND P1, PT, R7, 0x1, PT ;  /* 0x000000010700780c */ /* 0x008fc80003f25270 */
[----:B------:R-:W-:-:S05]  /*1310*/  SEL R4, R15, R4, !P1 ;  /* 0x000000040f047207 */ /* 0x000fca0004800000 */
[----:B------:R-:W-:Y:S02]  /*1320*/  IMAD.IADD R5, R3, 0x1, -R4 ;  /* 0x0000000103057824 */ /* 0x000fe400078e0a04 */
[----:B------:R-:W-:Y:S02]  /*1330*/  IMAD.IADD R3, R4, 0x1, -R3 ;  /* 0x0000000104037824 */ /* 0x000fe400078e0a03 */
[----:B------:R-:W-:Y:S02]  /*1340*/  IMAD R15, R5, R7, R15 ;  /* 0x00000007050f7224 */ /* 0x000fe400078e020f */
[----:B------:R-:W-:-:S07]  /*1350*/  IMAD R14, R3, R2, R14 ;  /* 0x00000002030e7224 */ /* 0x000fce00078e020e */
.L_x_16:
[----:B------:R-:W-:Y:S01]  /*1360*/  BAR.SYNC.DEFER_BLOCKING 0x0 ;  /* 0x0000000000007b1d */ /* 0x000fe20000010000 */
[----:B------:R-:W-:Y:S01]  /*1370*/  UISETP.NE.AND UP1, UPT, UR8, 0x2, UPT ;  /* 0x000000020800788c */ /* 0x000fe2000bf25270 */
[----:B------:R-:W-:Y:S02]  /*1380*/  ISETP.NE.OR P5, PT, R0, 0x2, !P5 ;  /* 0x000000020000780c */ /* 0x000fe40006fa5670 */
[----:B------:R-:W-:-:S06]  /*1390*/  LOP3.LUT R2, R76, 0x1f, RZ, 0xc0, !PT ;  /* 0x0000001f4c027812 */ /* 0x000fcc00078ec0ff */
[----:B------:R-:W-:Y:S05]  /*13a0*/  BRA.U UP1, `(.L_x_17) ;  /* 0x00000011015c7547 */ /* 0x000fea000b800000 */
[----:B------:R-:W1:Y:S01]  /*13b0*/  LDCU UR13, c[0x0][0x38c] ;  /* 0x00007180ff0d77ac */ /* 0x000e620008000800 */
[----:B------:R-:W2:Y:S01]  /*13c0*/  LDC R8, c[0x0][0x370] ;  /* 0x0000dc00ff087b82 */ /* 0x000ea20000000800 */
[----:B------:R-:W-:Y:S01]  /*13d0*/  PLOP3.LUT P1, PT, PT, PT, UP2, 0x80, 0x8 ;  /* 0x000000000008781c */ /* 0x000fe20003f2f028 */
[----:B------:R-:W-:Y:S01]  /*13e0*/  IMAD.MOV.U32 R17, RZ, RZ, 0x1 ;  /* 0x00000001ff117424 */ /* 0x000fe200078e00ff */
[----:B------:R-:W-:Y:S01]  /*13f0*/  ISETP.EQ.OR P4, PT, R2, RZ, P5 ;  /* 0x000000ff0200720c */ /* 0x000fe20002f82670 */
[----:B------:R-:W-:Y:S01]  /*1400*/  IMAD.MOV.U32 R16, RZ, RZ, RZ ;  /* 0x000000ffff107224 */ /* 0x000fe200078e00ff */
[----:B------:R-:W-:Y:S02]  /*1410*/  PLOP3.LUT P1, PT, P1, PT, PT, 0x8, 0x80 ;  /* 0x000000000080781c */ /* 0x000fe40000f2e170 */
[----:B------:R-:W-:Y:S01]  /*1420*/  CS2R R12, SRZ ;  /* 0x00000000000c7805 */ /* 0x000fe2000001ff00 */
[----:B------:R-:W-:Y:S01]  /*1430*/  IMAD.MOV.U32 R11, RZ, RZ, 0x1 ;  /* 0x00000001ff0b7424 */ /* 0x000fe200078e00ff */
[----:B------:R-:W4:Y:S01]  /*1440*/  LDC R0, c[0x0][0x374] ;  /* 0x0000dd00ff007b82 */ /* 0x000f220000000800 */
[----:B------:R-:W2:Y:S01]  /*1450*/  LDCU.64 UR22, c[0x0][0x348] ;  /* 0x00006900ff1677ac */ /* 0x000ea20008000a00 */
[----:B------:R-:W-:Y:S01]  /*1460*/  UMOV UR6, URZ ;  /* 0x000000ff00067c82 */ /* 0x000fe20008000000 */
[----:B-1----:R-:W-:-:S04]  /*1470*/  UIADD3 UR5, UPT, UPT, UR13, 0x1f, URZ ;  /* 0x0000001f0d057890 */ /* 0x002fc8000fffe0ff */
[----:B------:R-:W-:-:S04]  /*1480*/  USHF.R.S32.HI UR4, URZ, 0x1f, UR5 ;  /* 0x0000001fff047899 */ /* 0x000fc80008011405 */
[----:B------:R-:W-:-:S04]  /*1490*/  ULEA.HI UR4, UR4, UR5, URZ, 0x5 ;  /* 0x0000000504047291 */ /* 0x000fc8000f8f28ff */
[----:B------:R-:W-:Y:S02]  /*14a0*/  USHF.R.S32.HI UR15, URZ, 0x5, UR4 ;  /* 0x00000005ff0f7899 */ /* 0x000fe40008011404 */
[----:B------:R-:W-:Y:S02]  /*14b0*/  UIADD3 UR4, UPT, UPT, UR13, -0x1, URZ ;  /* 0xffffffff0d047890 */ /* 0x000fe4000fffe0ff */
[----:B------:R-:W-:Y:S02]  /*14c0*/  UISETP.LT.U32.AND UP0, UPT, UR15, 0x4, UPT ;  /* 0x000000040f00788c */ /* 0x000fe4000bf01070 */
[----:B------:R-:W-:Y:S02]  /*14d0*/  UISETP.GE.U32.AND UP1, UPT, UR4, -0x3f, UPT ;  /* 0xffffffc10400788c */ /* 0x000fe4000bf26070 */
[----:B------:R-:W-:Y:S02]  /*14e0*/  USEL UR14, UR15, 0x4, UP0 ;  /* 0x000000040f0e7887 */ /* 0x000fe40008000000 */
[----:B------:R-:W-:-:S02]  /*14f0*/  UIADD3 UR13, UPT, UPT, UR13, 0x3e, URZ ;  /* 0x0000003e0d0d7890 */ /* 0x000fc4000fffe0ff */
[----:B------:R-:W-:Y:S02]  /*1500*/  UIADD3 UR5, UPT, UPT, UR14, -0x1, URZ ;  /* 0xffffffff0e057890 */ /* 0x000fe4000fffe0ff */
[----:B------:R-:W-:-:S03]  /*1510*/  UIADD3 UR7, UPT, UPT, UR15, -UR14, URZ ;  /* 0x8000000e0f077290 */ /* 0x000fc6000fffe0ff */
[----:B------:R-:W-:-:S04]  /*1520*/  @UP1 UIADD3 UR5, UPT, UPT, UR14, URZ, URZ ;  /* 0x000000ff0e051290 */ /* 0x000fc8000fffe0ff */
[----:B--2---:R-:W-:-:S12]  /*1530*/  UIADD3 UR5, UPT, UPT, UR5, 0x1, URZ ;  /* 0x0000000105057890 */ /* 0x004fd8000fffe0ff */
.L_x_35:
[----:B------:R-:W-:Y:S01]  /*1540*/  UISETP.NE.AND UP0, UPT, UR37, URZ, UPT ;  /* 0x000000ff2500728c */ /* 0x000fe2000bf05270 */
[----:B------:R-:W1:Y:S08]  /*1550*/  S2UR UR37, SR_CgaCtaId ;  /* 0x00000000002579c3 */ /* 0x000e700000008800 */
[----:B------:R-:W-:Y:S05]  /*1560*/  BRA.U UP0, `(.L_x_18) ;  /* 0x0000000100347547 */ /* 0x000fea000b800000 */
[----:B------:R-:W2:Y:S01]  /*1570*/  S2R R2, SR_CgaCtaId ;  /* 0x0000000000027919 */ /* 0x000ea20000008800 */
[----:B------:R-:W-:-:S04]  /*1580*/  MOV R3, 0x400 ;  /* 0x0000040000037802 */ /* 0x000fc80000000f00 */
[----:B--2---:R-:W-:Y:S02]  /*1590*/  LEA R2, R2, R3, 0x18 ;  /* 0x0000000302027211 */ /* 0x004fe400078ec0ff */
[----:B------:R-:W-:-:S03]  /*15a0*/  SHF.L.U32 R3, R11, 0x1f, RZ ;  /* 0x0000001f0b037819 */ /* 0x000fc600000006ff */
[----:B------:R-:W-:-:S04]  /*15b0*/  IMAD R2, R12, 0x8, R2 ;  /* 0x000000080c027824 */ /* 0x000fc800078e0202 */
[----:B------:R-:W2:Y:S02]  /*15c0*/  SYNCS.PHASECHK.TRANS64.TRYWAIT P0, [R2+URZ+0x100], R3 ;  /* 0x00010003020075a7 */ /* 0x000ea400080011ff */
[----:B--2---:R-:W-:Y:S05]  /*15d0*/  @!P0 BRA `(.L_x_19) ;  /* 0x0000009800408947 */ /* 0x004fea0003800000 */
.L_x_167:
[----:B------:R-:W-:Y:S01]  /*15e0*/  VIADD R12, R12, 0x1 ;  /* 0x000000010c0c7836 */ /* 0x000fe20000000000 */
[----:B------:R2:W-:Y:S04]  /*15f0*/  SYNCS.ARRIVE.TRANS64.A1T0 RZ, [R2+URZ+0xf0], RZ ;  /* 0x0000f0ff02ff79a7 */ /* 0x0005e800081000ff */
[----:B------:R-:W-:-:S04]  /*1600*/  ISETP.NE.AND P0, PT, R12, 0x2, PT ;  /* 0x000000020c00780c */ /* 0x000fc80003f05270 */
[----:B------:R-:W-:Y:S02]  /*1610*/  SEL R12, R12, RZ, P0 ;  /* 0x000000ff0c0c7207 */ /* 0x000fe40000000000 */
[----:B--2---:R-:W-:-:S04]  /*1620*/  SEL R2, RZ, 0x1, P0 ;  /* 0x00000001ff027807 */ /* 0x004fc80000000000 */
[----:B------:R-:W-:-:S07]  /*1630*/  LOP3.LUT R11, R11, R2, RZ, 0x3c, !PT ;  /* 0x000000020b0b7212 */ /* 0x000fce00078e3cff */
.L_x_18:
[----:B------:R-:W-:Y:S01]  /*1640*/  UMOV UR4, 0x400 ;  /* 0x0000040000047882 */ /* 0x000fe20000000000 */
[----:B------:R-:W-:Y:S01]  /*1650*/  SHF.L.U32 R2, R17, 0x1f, RZ ;  /* 0x0000001f11027819 */ /* 0x000fe200000006ff */
[----:B-1----:R-:W-:Y:S01]  /*1660*/  ULEA UR4, UR37, UR4, 0x18 ;  /* 0x0000000425047291 */ /* 0x002fe2000f8ec0ff */
[----:B------:R-:W-:Y:S01]  /*1670*/  R2UR UR35, R15 ;  /* 0x000000000f2372ca */ /* 0x000fe200000e0000 */
[----:B------:R-:W-:Y:S01]  /*1680*/  UISETP.GE.U32.AND UP0, UPT, UR13, 0x3f, UPT ;  /* 0x0000003f0d00788c */ /* 0x000fe2000bf06070 */
[----:B------:R-:W-:Y:S01]  /*1690*/  R2UR UR11, R14 ;  /* 0x000000000e0b72ca */ /* 0x000fe200000e0000 */
[----:B------:R-:W-:Y:S01]  /*16a0*/  ULEA UR8, UR6, UR4, 0x3 ;  /* 0x0000000406087291 */ /* 0x000fe2000f8e18ff */
[----:B------:R-:W-:-:S08]  /*16b0*/  UMOV UR24, URZ ;  /* 0x000000ff00187c82 */ /* 0x000fd00008000000 */
[----:B------:R1:W2:Y:S01]  /*16c0*/  SYNCS.PHASECHK.TRANS64.TRYWAIT P0, [UR8+0x20], R2 ;  /* 0x00002002ff0075a7 */ /* 0x0002a20008001108 */
[----:B------:R-:W-:Y:S02]  /*16d0*/  USHF.L.U32 UR35, UR35, 0x6, URZ ;  /* 0x0000000623237899 */ /* 0x000fe400080006ff */
[----:B------:R-:W-:Y:S01]  /*16e0*/  USHF.L.U32 UR11, UR11, 0x8, URZ ;  /* 0x000000080b0b7899 */ /* 0x000fe200080006ff */
[----:B------:R-:W-:Y:S11]  /*16f0*/  BRA.U !UP0, `(.L_x_20) ;  /* 0x0000000108a87547 */ /* 0x000ff6000b800000 */
[----:B------:R-:W-:Y:S01]  /*1700*/  UMOV UR16, URZ ;  /* 0x000000ff00107c82 */ /* 0x000fe20008000000 */
[----:B------:R-:W-:-:S05]  /*1710*/  UMOV UR17, UR6 ;  /* 0x0000000600117c82 */ /* 0x000fca0008000000 */
.L_x_25:
[----:B-1----:R-:W-:Y:S01]  /*1720*/  ULEA UR33, UR17, UR4, 0x3 ;  /* 0x0000000411217291 */ /* 0x002fe2000f8e18ff */
[----:B--2---:R-:W-:Y:S01]  /*1730*/  @!P5 MOV R3, 0xa000 ;  /* 0x0000a0000003d802 */ /* 0x004fe20000000f00 */
[----:B--2---:R-:W-:Y:S10]  /*1740*/  @P0 BRA `(.L_x_21) ;  /* 0x00000000000c0947 */ /* 0x004ff40003800000 */
[----:B------:R-:W-:-:S04]  /*1750*/  SHF.L.U32 R4, R17, 0x1f, RZ ;  /* 0x0000001f11047819 */ /* 0x000fc800000006ff */
[----:B------:R-:W2:Y:S02]  /*1760*/  SYNCS.PHASECHK.TRANS64.TRYWAIT P0, [UR33+0x20], R4 ;  /* 0x00002004ff0075a7 */ /* 0x000ea40008001121 */
[----:B--2---:R-:W-:Y:S05]  /*1770*/  @!P0 BRA `(.L_x_22) ;  /* 0x0000009400ec8947 */ /* 0x004fea0003800000 */
.L_x_21:
[----:B------:R2:W-:Y:S01]  /*1780*/  @!P5 SYNCS.ARRIVE.TRANS64 RZ, [UR33], R3 ;  /* 0x00000003ffffd9a7 */ /* 0x0005e20008000021 */
[----:B------:R-:W-:Y:S04]  /*1790*/  BSSY.RECONVERGENT B0, `(.L_x_23) ;  /* 0x0000003000007945 */ /* 0x000fe80003800200 */
[----:B------:R-:W-:Y:S05]  /*17a0*/  @P4 BRA `(.L_x_24) ;  /* 0x0000000000044947 */ /* 0x000fea0003800000 */
[----:B------:R-:W-:Y:S05]  /*17b0*/  BPT.TRAP 0x1 ;  /* 0x000000040000795c */ /* 0x000fea0000300000 */
.L_x_24:
[----:B------:R-:W-:Y:S05]  /*17c0*/  BSYNC.RECONVERGENT B0 ;  /* 0x0000000000007941 */ /* 0x000fea0003800200 */
.L_x_23:
[----:B------:R-:W-:Y:S02]  /*17d0*/  UIADD3 UR6, UPT, UPT, UR17, 0x1, URZ ;  /* 0x0000000111067890 */ /* 0x000fe4000fffe0ff */
[----:B------:R-:W-:Y:S02]  /*17e0*/  ULEA UR32, UR17, UR4, 0xd ;  /* 0x0000000411207291 */ /* 0x000fe4000f8e68ff */
[----:B------:R-:W-:Y:S02]  /*17f0*/  UISETP.NE.AND UP0, UPT, UR6, 0x4, UPT ;  /* 0x000000040600788c */ /* 0x000fe4000bf05270 */
[----:B------:R-:W-:Y:S02]  /*1800*/  UIADD3 UR26, UP1, UPT, UR22, 0x80, URZ ;  /* 0x00000080161a7890 */ /* 0x000fe4000ff3e0ff */
[----:B------:R-:W-:Y:S02]  /*1810*/  USEL UR9, URZ, 0x1, UP0 ;  /* 0x00000001ff097887 */ /* 0x000fe40008000000 */
[----:B------:R-:W-:-:S02]  /*1820*/  USEL UR6, UR6, URZ, UP0 ;  /* 0x000000ff06067287 */ /* 0x000fc40008000000 */
[----:B------:R-:W-:Y:S02]  /*1830*/  UIADD3 UR20, UP0, UPT, UR22, 0x180, URZ ;  /* 0x0000018016147890 */ /* 0x000fe4000ff1e0ff */
[----:B------:R-:W-:Y:S01]  /*1840*/  ULEA UR8, UR6, UR4, 0x3 ;  /* 0x0000000406087291 */ /* 0x000fe2000f8e18ff */
[----:B------:R-:W-:Y:S01]  /*1850*/  LOP3.LUT R17, R17, UR9, RZ, 0x3c, !PT ;  /* 0x0000000911117c12 */ /* 0x000fe2000f8e3cff */
[----:B------:R-:W-:Y:S02]  /*1860*/  USHF.L.U32 UR34, UR16, 0x5, URZ ;  /* 0x0000000510227899 */ /* 0x000fe400080006ff */
[----:B------:R-:W-:Y:S01]  /*1870*/  UIADD3.X UR27, UPT, UPT, URZ, UR23, URZ, UP1, !UPT ;  /* 0x00000017ff1b7290 */ /* 0x000fe20008ffe4ff */
[----:B-1----:R-:W-:Y:S01]  /*1880*/  SHF.L.U32 R2, R17, 0x1f, RZ ;  /* 0x0000001f11027819 */ /* 0x002fe200000006ff */
[----:B------:R-:W-:Y:S02]  /*1890*/  UIADD3 UR32, UPT, UPT, UR32, 0x8800, URZ ;  /* 0x0000880020207890 */ /* 0x000fe4000fffe0ff */
[----:B------:R-:W-:Y:S01]  /*18a0*/  UIADD3.X UR21, UPT, UPT, URZ, UR23, URZ, UP0, !UPT ;  /* 0x00000017ff157290 */ /* 0x000fe200087fe4ff */
[----:B------:R1:W1:Y:S01]  /*18b0*/  SYNCS.PHASECHK.TRANS64.TRYWAIT P0, [UR8+0x20], R2 ;  /* 0x00002002ff0075a7 */ /* 0x0002620008001108 */
[----:B------:R-:W-:Y:S01]  /*18c0*/  ULEA UR8, UR17, UR4, 0xf ;  /* 0x0000000411087291 */ /* 0x000fe2000f8e78ff */
[----:B------:R-:W-:Y:S01]  /*18d0*/  UMOV UR18, 0x0 ;  /* 0x0000000000127882 */ /* 0x000fe20000000000 */
[----:B------:R-:W-:-:S02]  /*18e0*/  UMOV UR19, 0x10000000 ;  /* 0x1000000000137882 */ /* 0x000fc40000000000 */
[----:B------:R-:W-:Y:S01]  /*18f0*/  UIADD3 UR8, UPT, UPT, UR8, 0x10800, URZ ;  /* 0x0001080008087890 */ /* 0x000fe2000fffe0ff */
[----:B------:R1:W-:Y:S01]  /*1900*/  UTMALDG.3D [UR32], [UR26], desc[UR18] ;  /* 0x000012201a0075b4 */ /* 0x0003e20008011000 */
[----:B------:R-:W-:Y:S01]  /*1910*/  UMOV UR12, UR36 ;  /* 0x00000024000c7c82 */ /* 0x000fe20008000000 */
[----:B------:R-:W-:Y:S01]  /*1920*/  UMOV UR9, UR33 ;  /* 0x0000002100097c82 */ /* 0x000fe20008000000 */
[----:B------:R-:W-:Y:S01]  /*1930*/  UMOV UR10, UR34 ;  /* 0x00000022000a7c82 */ /* 0x000fe20008000000 */
[----:B------:R-:W-:Y:S01]  /*1940*/  UIADD3 UR16, UPT, UPT, UR16, 0x1, URZ ;  /* 0x0000000110107890 */ /* 0x000fe2000fffe0ff */
[----:B------:R-:W-:Y:S01]  /*1950*/  UMOV UR24, UR5 ;  /* 0x0000000500187c82 */ /* 0x000fe20008000000 */
[----:B------:R-:W-:Y:S02]  /*1960*/  UMOV UR17, UR6 ;  /* 0x0000000600117c82 */ /* 0x000fe40008000000 */
[----:B------:R1:W-:Y:S01]  /*1970*/  UTMALDG.3D [UR8], [UR20], desc[UR18] ;  /* 0x00001208140075b4 */ /* 0x0003e20008011000 */
[----:B------:R-:W-:-:S09]  /*1980*/  UISETP.NE.AND UP0, UPT, UR16, UR5, UPT ;  /* 0x000000051000728c */ /* 0x000fd2000bf05270 */
[----:B------:R-:W-:Y:S05]  /*1990*/  BRA.U UP0, `(.L_x_25) ;  /* 0xfffffffd00607547 */ /* 0x000fea000b83ffff */
.L_x_20:
[----:B-1----:R-:W-:Y:S01]  /*19a0*/  ULEA UR8, UR6, UR4, 0x3 ;  /* 0x0000000406087291 */ /* 0x002fe2000f8e18ff */
[----:B------:R-:W-:Y:S01]  /*19b0*/  SHF.L.U32 R2, R17, 0x1f, RZ ;  /* 0x0000001f11027819 */ /* 0x000fe200000006ff */
[----:B------:R-:W-:Y:S01]  /*19c0*/  @!P1 SYNCS.ARRIVE.TRANS64.A1T0 RZ, [UR4+0x88], RZ ;  /* 0x000088ffffff99a7 */ /* 0x000fe20008100004 */
[----:B------:R-:W-:-:S06]  /*19d0*/  UISETP.GT.AND UP0, UPT, UR15, UR14, UPT ;  /* 0x0000000e0f00728c */ /* 0x000fcc000bf04270 */
[----:B--2---:R1:W2:Y:S03]  /*19e0*/  SYNCS.PHASECHK.TRANS64.TRYWAIT P0, [UR8+0x20], R2 ;  /* 0x00002002ff0075a7 */ /* 0x0042a60008001108 */
[----:B------:R-:W-:Y:S05]  /*19f0*/  BRA.U !UP0, `(.L_x_26) ;  /* 0x0000000108ac7547 */ /* 0x000fea000b800000 */
[----:B------:R-:W-:Y:S01]  /*1a00*/  UIADD3 UR21, UPT, UPT, UR7, UR24, URZ ;  /* 0x0000001807157290 */ /* 0x000fe2000fffe0ff */
[----:B------:R-:W-:-:S11]  /*1a10*/  UMOV UR25, UR6 ;  /* 0x0000000600197c82 */ /* 0x000fd60008000000 */
.L_x_31:
[----:B-1----:R-:W-:Y:S01]  /*1a20*/  ULEA UR17, UR25, UR4, 0x3 ;  /* 0x0000000419117291 */ /* 0x002fe2000f8e18ff */
[----:B--2---:R-:W-:Y:S01]  /*1a30*/  @!P5 MOV R3, 0xa000 ;  /* 0x0000a0000003d802 */ /* 0x004fe20000000f00 */
[----:B--2---:R-:W-:Y:S10]  /*1a40*/  @P0 BRA `(.L_x_27) ;  /* 0x00000000000c0947 */ /* 0x004ff40003800000 */
[----:B------:R-:W-:-:S04]  /*1a50*/  SHF.L.U32 R4, R17, 0x1f, RZ ;  /* 0x0000001f11047819 */ /* 0x000fc800000006ff */
[----:B------:R-:W2:Y:S02]  /*1a60*/  SYNCS.PHASECHK.TRANS64.TRYWAIT P0, [UR17+0x20], R4 ;  /* 0x00002004ff0075a7 */ /* 0x000ea40008001111 */
[----:B--2---:R-:W-:Y:S05]  /*1a70*/  @!P0 BRA `(.L_x_28) ;  /* 0x0000009400448947 */ /* 0x004fea0003800000 */
.L_x_27:
[----:B------:R2:W-:Y:S01]  /*1a80*/  @!P5 SYNCS.ARRIVE.TRANS64 RZ, [UR17], R3 ;  /* 0x00000003ffffd9a7 */ /* 0x0005e20008000011 */
[----:B------:R-:W-:Y:S04]  /*1a90*/  BSSY.RECONVERGENT B0, `(.L_x_29) ;  /* 0x0000003000007945 */ /* 0x000fe80003800200 */
[----:B------:R-:W-:Y:S05]  /*1aa0*/  @P4 BRA `(.L_x_30) ;  /* 0x0000000000044947 */ /* 0x000fea0003800000 */
[----:B------:R-:W-:Y:S05]  /*1ab0*/  BPT.TRAP 0x1 ;  /* 0x000000040000795c */ /* 0x000fea0000300000 */
.L_x_30:
[----:B------:R-:W-:Y:S05]  /*1ac0*/  BSYNC.RECONVERGENT B0 ;  /* 0x0000000000007941 */ /* 0x000fea0003800200 */
.L_x_29:
        /* <DEDUP_REMOVED lines=10> */
[----:B------:R-:W-:Y:S01]  /*1b70*/  UIADD3 UR16, UPT, UPT, UR16, 0x8800, URZ ;  /* 0x0000880010107890 */ /* 0x000fe2000fffe0ff */
[----:B-1----:R-:W-:Y:S01]  /*1b80*/  SHF.L.U32 R2, R17, 0x1f, RZ ;  /* 0x0000001f11027819 */ /* 0x002fe200000006ff */
[----:B------:R-:W-:Y:S02]  /*1b90*/  UIADD3.X UR31, UPT, UPT, URZ, UR23, URZ, UP1, !UPT ;  /* 0x00000017ff1f7290 */ /* 0x000fe40008ffe4ff */
[----:B------:R-:W-:Y:S01]  /*1ba0*/  UIADD3.X UR29, UPT, UPT, URZ, UR23, URZ, UP0, !UPT ;  /* 0x00000017ff1d7290 */ /* 0x000fe200087fe4ff */
[----:B------:R1:W1:Y:S01]  /*1bb0*/  SYNCS.PHASECHK.TRANS64.TRYWAIT P0, [UR8+0x20], R2 ;  /* 0x00002002ff0075a7 */ /* 0x0002620008001108 */
[----:B------:R-:W-:Y:S01]  /*1bc0*/  ULEA UR8, UR25, UR4, 0xf ;  /* 0x0000000419087291 */ /* 0x000fe2000f8e78ff */
[----:B------:R-:W-:Y:S01]  /*1bd0*/  UMOV UR26, 0x0 ;  /* 0x00000000001a7882 */ /* 0x000fe20000000000 */
[----:B------:R-:W-:-:S02]  /*1be0*/  UMOV UR27, 0x10000000 ;  /* 0x10000000001b7882 */ /* 0x000fc40000000000 */
[----:B------:R-:W-:Y:S01]  /*1bf0*/  UIADD3 UR8, UPT, UPT, UR8, 0x10800, URZ ;  /* 0x0001080008087890 */ /* 0x000fe2000fffe0ff */
[----:B------:R-:W-:Y:S01]  /*1c00*/  UMOV UR19, UR35 ;  /* 0x0000002300137c82 */ /* 0x000fe20008000000 */
[----:B------:R-:W-:Y:S01]  /*1c10*/  UMOV UR20, UR36 ;  /* 0x0000002400147c82 */ /* 0x000fe20008000000 */
[----:B------:R-:W-:Y:S01]  /*1c20*/  UMOV UR12, UR36 ;  /* 0x00000024000c7c82 */ /* 0x000fe20008000000 */
[----:B------:R-:W-:Y:S01]  /*1c30*/  UMOV UR9, UR17 ;  /* 0x0000001100097c82 */ /* 0x000fe20008000000 */
[----:B------:R-:W-:Y:S01]  /*1c40*/  UMOV UR10, UR18 ;  /* 0x00000012000a7c82 */ /* 0x000fe20008000000 */
[----:B------:R1:W-:Y:S01]  /*1c50*/  UTMALDG.3D [UR16], [UR30], desc[UR26] ;  /* 0x00001a101e0075b4 */ /* 0x0003e20008011000 */
[----:B------:R-:W-:Y:S01]  /*1c60*/  UIADD3 UR24, UPT, UPT, UR24, 0x1, URZ ;  /* 0x0000000118187890 */ /* 0x000fe2000fffe0ff */
[----:B------:R-:W-:-:S03]  /*1c70*/  UMOV UR25, UR6 ;  /* 0x0000000600197c82 */ /* 0x000fc60008000000 */
[----:B------:R-:W-:Y:S01]  /*1c80*/  UISETP.NE.AND UP0, UPT, UR24, UR21, UPT ;  /* 0x000000151800728c */ /* 0x000fe2000bf05270 */
[----:B------:R1:W-:Y:S08]  /*1c90*/  UTMALDG.3D [UR8], [UR28], desc[UR26] ;  /* 0x00001a081c0075b4 */ /* 0x0003f00008011000 */
[----:B------:R-:W-:Y:S05]  /*1ca0*/  BRA.U UP0, `(.L_x_31) ;  /* 0xfffffffd005c7547 */ /* 0x000fea000b83ffff */
.L_x_26:
[C---:B-1----:R-:W-:Y:S01]  /*1cb0*/  LEA R2, R16.reuse, UR4, 0x3 ;  /* 0x0000000410027c11 */ /* 0x042fe2000f8e18ff */
[----:B------:R-:W-:Y:S01]  /*1cc0*/  NOP ;  /* 0x0000000000007918 */ /* 0x000fe20000000000 */
[----:B--2---:R-:W-:Y:S02]  /*1cd0*/  SHF.L.U32 R3, R13, 0x1f, RZ ;  /* 0x0000001f0d037819 */ /* 0x004fe400000006ff */
[----:B------:R-:W-:Y:S02]  /*1ce0*/  LEA R4, R16, UR4, 0x4 ;  /* 0x0000000410047c11 */ /* 0x000fe4000f8e20ff */
[----:B------:R-:W1:Y:S02]  /*1cf0*/  SYNCS.PHASECHK.TRANS64.TRYWAIT P0, [R2+URZ+0x90], R3 ;  /* 0x00009003020075a7 */ /* 0x000e6400080011ff */
[----:B-1----:R-:W-:Y:S05]  /*1d00*/  @!P0 BRA `(.L_x_32) ;  /* 0x0000009000b88947 */ /* 0x002fea0003800000 */
.L_x_170:
[----:B------:R-:W2:Y:S01]  /*1d10*/  LDS.128 R4, [R4+0x120] ;  /* 0x0001200004047984 */ /* 0x000ea20000000c00 */
[----:B---3--:R-:W-:Y:S01]  /*1d20*/  ISETP.GE.AND P0, PT, R26, 0x1, PT ;  /* 0x000000011a00780c */ /* 0x008fe20003f06270 */
[----:B-1----:R-:W-:Y:S01]  /*1d30*/  VIADD R2, R2, 0xa0 ;  /* 0x000000a002027836 */ /* 0x002fe20000000000 */
[----:B------:R-:W-:Y:S01]  /*1d40*/  @!PT LDS RZ, [RZ] ;  /* 0x00000000fffff984 */ /* 0x000fe20000000800 */
[----:B------:R-:W-:Y:S01]  /*1d50*/  @!PT LDS RZ, [RZ] ;  /* 0x00000000fffff984 */ /* 0x000fe20000000800 */
[----:B------:R-:W-:Y:S01]  /*1d60*/  @!PT LDS RZ, [RZ] ;  /* 0x00000000fffff984 */ /* 0x000fe20000000800 */
[----:B------:R-:W-:Y:S01]  /*1d70*/  @!PT LDS RZ, [RZ] ;  /* 0x00000000fffff984 */ /* 0x000fe20000000800 */
[----:B------:R1:W-:Y:S06]  /*1d80*/  MEMBAR.ALL.CTA ;  /* 0x0000000000007992 */ /* 0x0003ec0000008000 */
[----:B-1----:R-:W1:Y:S01]  /*1d90*/  FENCE.VIEW.ASYNC.S ;  /* 0x00000000000073c6 */ /* 0x002e620000000000 */
[----:B------:R-:W-:-:S04]  /*1da0*/  PRMT R2, RZ, 0x654, R2 ;  /* 0x00000654ff027816 */ /* 0x000fc80000000002 */
[----:B-1----:R1:W-:Y:S01]  /*1db0*/  SYNCS.ARRIVE.TRANS64.RED.A1T0 RZ, [R2+URZ], RZ ;  /* 0x000000ff02ff79a7 */ /* 0x0023e200081004ff */
[----:B--2---:R-:W-:-:S13]  /*1dc0*/  LOP3.LUT P2, RZ, R6, 0x1, RZ, 0xc0, !PT ;  /* 0x0000000106ff7812 */ /* 0x004fda000784c0ff */
[----:B------:R-:W-:Y:S01]  /*1dd0*/  @P2 SHF.R.U32.HI R3, RZ, 0x10, R5 ;  /* 0x00000010ff032819 */ /* 0x000fe20000011605 */
[----:B------:R-:W-:Y:S01]  /*1de0*/  VOTEU.ANY UP0, P2 ;  /* 0x0000000000ff7886 */ /* 0x000fe20001000100 */
[----:B------:R-:W-:Y:S02]  /*1df0*/  @P2 MOV R10, R4 ;  /* 0x00000004000a2202 */ /* 0x000fe40000000f00 */
[----:B------:R-:W-:Y:S02]  /*1e00*/  @P2 R2UR.BROADCAST UR8, R3 ;  /* 0x00000000030822ca */ /* 0x000fe400008e0000 */
[----:B------:R-:W-:-:S11]  /*1e10*/  @P2 LOP3.LUT R9, R5, 0xffff, RZ, 0xc0, !PT ;  /* 0x0000ffff05092812 */ /* 0x000fd600078ec0ff */
[----:B------:R-:W-:Y:S01]  /*1e20*/  @UP0 UMOV UR36, UR8 ;  /* 0x0000000800240c82 */ /* 0x000fe20008000000 */
[----:B-1----:R-:W-:Y:S05]  /*1e30*/  @!P0 BRA `(.L_x_33) ;  /* 0x0000000000b88947 */ /* 0x002fea0003800000 */
[----:B------:R-:W4:Y:S01]  /*1e40*/  LDC.64 R4, c[0x0][0xb18] ;  /* 0x0002c600ff047b82 */ /* 0x000f220000000a00 */
[----:B------:R-:W-:-:S07]  /*1e50*/  ISETP.NE.AND P3, PT, R26, 0x1, PT ;  /* 0x000000011a00780c */ /* 0x000fce0003f65270 */
[----:B------:R-:W1:Y:S08]  /*1e60*/  LDC.64 R6, c[0x0][0xb10] ;  /* 0x0002c400ff067b82 */ /* 0x000e700000000a00 */
[----:B------:R-:W2:Y:S08]  /*1e70*/  LDC R14, c[0x0][0xb20] ;  /* 0x0002c800ff0e7b82 */ /* 0x000eb00000000800 */
[----:B------:R-:W3:Y:S01]  /*1e80*/  LDC R15, c[0x0][0xb0c] ;  /* 0x0002c300ff0f7b82 */ /* 0x000ee20000000800 */
[----:B----4-:R-:W-:Y:S01]  /*1e90*/  IMAD.HI.U32 R19, R0, R5, RZ ;  /* 0x0000000500137227 */ /* 0x010fe200078e00ff */
[----:B------:R-:W-:-:S03]  /*1ea0*/  ISETP.NE.AND P0, PT, R4, 0x1, PT ;  /* 0x000000010400780c */ /* 0x000fc60003f05270 */
[----:B------:R-:W-:-:S03]  /*1eb0*/  IMAD.HI.U32 R5, R9, R5, RZ ;  /* 0x0000000509057227 */ /* 0x000fc600078e00ff */
[----:B------:R-:W4:Y:S01]  /*1ec0*/  LDC.64 R2, c[0x0][0xb28] ;  /* 0x0002ca00ff027b82 */ /* 0x000f220000000a00 */
[----:B-1----:R-:W-:-:S04]  /*1ed0*/  IMAD.HI.U32 R20, R8, R6, RZ ;  /* 0x0000000608147227 */ /* 0x002fc800078e00ff */
[----:B------:R-:W-:Y:S01]  /*1ee0*/  IMAD.HI.U32 R21, R10, R6, RZ ;  /* 0x000000060a157227 */ /* 0x000fe200078e00ff */
[----:B------:R-:W-:Y:S02]  /*1ef0*/  SHF.R.U32.HI R20, RZ, R7, R20 ;  /* 0x00000007ff147219 */ /* 0x000fe40000011614 */
[-C--:B--2---:R-:W-:Y:S02]  /*1f00*/  SHF.R.U32.HI R19, RZ, R14.reuse, R19 ;  /* 0x0000000eff137219 */ /* 0x084fe40000011613 */
[----:B------:R-:W-:Y:S02]  /*1f10*/  SHF.R.U32.HI R5, RZ, R14, R5 ;  /* 0x0000000eff057219 */ /* 0x000fe40000011605 */
[----:B------:R-:W-:Y:S02]  /*1f20*/  SEL R19, R0, R19, !P0 ;  /* 0x0000001300137207 */ /* 0x000fe40004000000 */
[----:B------:R-:W-:Y:S02]  /*1f30*/  SHF.R.U32.HI R21, RZ, R7, R21 ;  /* 0x00000007ff157219 */ /* 0x000fe40000011615 */
[----:B---3--:R-:W-:-:S02]  /*1f40*/  ISETP.NE.AND P1, PT, R15, 0x1, PT ;  /* 0x000000010f00780c */ /* 0x008fc40003f25270 */
[----:B------:R-:W-:Y:S02]  /*1f50*/  SEL R5, R9, R5, !P0 ;  /* 0x0000000509057207 */ /* 0x000fe40004000000 */
[----:B------:R-:W-:Y:S02]  /*1f60*/  SEL R20, R8, R20, !P1 ;  /* 0x0000001408147207 */ /* 0x000fe40004800000 */
[----:B------:R-:W-:Y:S01]  /*1f70*/  SEL R21, R10, R21, !P1 ;  /* 0x000000150a157207 */ /* 0x000fe20004800000 */
[----:B----4-:R-:W-:-:S04]  /*1f80*/  IMAD.HI.U32 R18, R19, R2, RZ ;  /* 0x0000000213127227 */ /* 0x010fc800078e00ff */
        /* <DEDUP_REMOVED lines=10> */
[----:B------:R-:W-:-:S04]  /*2030*/  @!P0 IMAD.HI.U32 R7, R21, R2, RZ ;  /* 0x0000000215078227 */ /* 0x000fc800078e00ff */
[----:B------:R-:W-:Y:S01]  /*2040*/  IMAD.MOV R2, RZ, RZ, -R6 ;  /* 0x000000ffff027224 */ /* 0x000fe200078e0a06 */
[----:B------:R-:W-:Y:S02]  /*2050*/  @!P0 SHF.R.U32.HI R3, RZ, R3, R7 ;  /* 0x00000003ff038219 */ /* 0x000fe40000011607 */
[----:B------:R-:W-:Y:S01]  /*2060*/  IADD3 R7, PT, PT, -R5, RZ, RZ ;  /* 0x000000ff05077210 */ /* 0x000fe20007ffe1ff */
[----:B------:R-:W-:Y:S01]  /*2070*/  IMAD R2, R26, R2, R5 ;  /* 0x000000021a027224 */ /* 0x000fe200078e0205 */
        /* <DEDUP_REMOVED lines=10> */
.L_x_33:
[----:B------:R-:W1:Y:S02]  /*2120*/  LDCU UR8, c[0x0][0xb30] ;  /* 0x00016600ff0877ac */ /* 0x000e640008000800 */
[----:B-1----:R-:W-:-:S09]  /*2130*/  UISETP.NE.AND UP0, UPT, UR8, 0x1, UPT ;  /* 0x000000010800788c */ /* 0x002fd2000bf05270 */
[----:B------:R-:W-:Y:S05]  /*2140*/  BRA.U UP0, `(.L_x_34) ;  /* 0x0000000100407547 */ /* 0x000fea000b800000 */
[----:B------:R-:W1:Y:S08]  /*2150*/  LDC.64 R4, c[0x0][0xb10] ;  /* 0x0002c400ff047b82 */ /* 0x000e700000000a00 */
[----:B------:R-:W2:Y:S08]  /*2160*/  LDC.64 R2, c[0x0][0xb18] ;  /* 0x0002c600ff027b82 */ /* 0x000eb00000000a00 */
[----:B------:R-:W3:Y:S08]  /*2170*/  LDC R6, c[0x0][0xb20] ;  /* 0x0002c800ff067b82 */ /* 0x000ef00000000800 */
[----:B------:R-:W4:Y:S01]  /*2180*/  LDC R7, c[0x0][0xb0c] ;  /* 0x0002c300ff077b82 */ /* 0x000f220000000800 */
[----:B-1----:R-:W-:-:S05]  /*2190*/  IMAD.HI.U32 R4, R10, R4, RZ ;  /* 0x000000040a047227 */ /* 0x002fca00078e00ff */
[----:B------:R-:W-:Y:S01]  /*21a0*/  SHF.R.U32.HI R4, RZ, R5, R4 ;  /* 0x00000005ff047219 */ /* 0x000fe20000011604 */
[----:B--2---:R-:W-:Y:S01]  /*21b0*/  IMAD.HI.U32 R3, R9, R3, RZ ;  /* 0x0000000309037227 */ /* 0x004fe200078e00ff */
[----:B------:R-:W-:-:S04]  /*21c0*/  ISETP.NE.AND P0, PT, R2, 0x1, PT ;  /* 0x000000010200780c */ /* 0x000fc80003f05270 */
[----:B---3--:R-:W-:-:S04]  /*21d0*/  SHF.R.U32.HI R3, RZ, R6, R3 ;  /* 0x00000006ff037219 */ /* 0x008fc80000011603 */
[----:B------:R-:W-:Y:S02]  /*21e0*/  SEL R3, R9, R3, !P0 ;  /* 0x0000000309037207 */ /* 0x000fe40004000000 */
[----:B----4-:R-:W-:-:S04]  /*21f0*/  ISETP.NE.AND P1, PT, R7, 0x1, PT ;  /* 0x000000010700780c */ /* 0x010fc80003f25270 */
[----:B------:R-:W-:-:S05]  /*2200*/  SEL R4, R10, R4, !P1 ;  /* 0x000000040a047207 */ /* 0x000fca0004800000 */
[----:B------:R-:W-:Y:S02]  /*2210*/  IMAD.IADD R5, R3, 0x1, -R4 ;  /* 0x0000000103057824 */ /* 0x000fe400078e0a04 */
[----:B------:R-:W-:Y:S02]  /*2220*/  IMAD.IADD R3, R4, 0x1, -R3 ;  /* 0x0000000104037824 */ /* 0x000fe400078e0a03 */
[----:B------:R-:W-:Y:S02]  /*2230*/  IMAD R10, R5, R7, R10 ;  /* 0x00000007050a7224 */ /* 0x000fe400078e020a */
[----:B------:R-:W-:-:S07]  /*2240*/  IMAD R9, R3, R2, R9 ;  /* 0x0000000203097224 */ /* 0x000fce00078e0209 */
.L_x_34:
[----:B------:R-:W-:Y:S01]  /*2250*/  VIADD R16, R16, 0x1 ;  /* 0x0000000110107836 */ /* 0x000fe20000000000 */
[----:B------:R-:W-:Y:S01]  /*2260*/  PLOP3.LUT P1, PT, PT, PT, PT, 0x80, 0x8 ;  /* 0x000000000008781c */ /* 0x000fe20003f2f070 */
[----:B------:R-:W-:Y:S02]  /*2270*/  IMAD.IADD R15, R10, 0x1, R63 ;  /* 0x000000010a0f7824 */ /* 0x000fe400078e023f */
[----:B------:R-:W-:Y:S01]  /*2280*/  IMAD.IADD R14, R9, 0x1, R62 ;  /* 0x00000001090e7824 */ /* 0x000fe200078e023e */
[----:B------:R-:W-:-:S04]  /*2290*/  ISETP.NE.AND P0, PT, R16, 0x2, PT ;  /* 0x000000021000780c */ /* 0x000fc80003f05270 */
[----:B------:R-:W-:Y:S02]  /*22a0*/  SEL R2, RZ, 0x1, P0 ;  /* 0x00000001ff027807 */ /* 0x000fe40000000000 */
[----:B------:R-:W-:Y:S02]  /*22b0*/  SEL R16, R16, RZ, P0 ;  /* 0x000000ff10107207 */ /* 0x000fe40000000000 */
[----:B------:R-:W-:Y:S01]  /*22c0*/  LOP3.LUT R13, R13, R2, RZ, 0x3c, !PT ;  /* 0x000000020d0d7212 */ /* 0x000fe200078e3cff */
[----:B------:R-:W-:Y:S06]  /*22d0*/  @P2 BRA `(.L_x_35) ;  /* 0xfffffff000982947 */ /* 0x000fec000383ffff */
[----:B------:R-:W-:Y:S01]  /*22e0*/  UIADD3 UR4, UPT, UPT, UR4, 0x20, URZ ;  /* 0x0000002004047890 */ /* 0x000fe2000fffe0ff */
[----:B------:R-:W-:-:S03]  /*22f0*/  SHF.L.U32 R2, R17, 0x1f, RZ ;  /* 0x0000001f11027819 */ /* 0x000fc600000006ff */
[----:B------:R-:W-:-:S09]  /*2300*/  ULEA UR5, UR6, UR4, 0x3 ;  /* 0x0000000406057291 */ /* 0x000fd2000f8e18ff */
[----:B------:R-:W1:Y:S02]  /*2310*/  SYNCS.PHASECHK.TRANS64.TRYWAIT P0, [UR5], R2 ;  /* 0x00000002ff0075a7 */ /* 0x000e640008001105 */
[----:B-1----:R-:W-:Y:S05]  /*2320*/  @!P0 BRA `(.L_x_36) ;  /* 0x0000008c00448947 */ /* 0x002fea0003800000 */
.L_x_172:
[----:B------:R-:W-:-:S04]  /*2330*/  UIADD3 UR6, UPT, UPT, UR6, 0x1, URZ ;  /* 0x0000000106067890 */ /* 0x000fc8000fffe0ff */
[----:B------:R-:W-:-:S04]  /*2340*/  UISETP.NE.AND UP0, UPT, UR6, 0x4, UPT ;  /* 0x000000040600788c */ /* 0x000fc8000bf05270 */
[----:B------:R-:W-:Y:S02]  /*2350*/  USEL UR7, URZ, 0x1, UP0 ;  /* 0x00000001ff077887 */ /* 0x000fe40008000000 */
[----:B------:R-:W-:-:S04]  /*2360*/  USEL UR6, UR6, URZ, UP0 ;  /* 0x000000ff06067287 */ /* 0x000fc80008000000 */
[----:B------:R-:W-:Y:S01]  /*2370*/  ULEA UR5, UR6, UR4, 0x3 ;  /* 0x0000000406057291 */ /* 0x000fe2000f8e18ff */
[----:B-1----:R-:W-:-:S04]  /*2380*/  LOP3.LUT R2, R17, UR7, RZ, 0x3c, !PT ;  /* 0x0000000711027c12 */ /* 0x002fc8000f8e3cff */
[----:B------:R-:W-:-:S04]  /*2390*/  SHF.L.U32 R3, R2, 0x1f, RZ ;  /* 0x0000001f02037819 */ /* 0x000fc800000006ff */
[----:B------:R-:W1:Y:S02]  /*23a0*/  SYNCS.PHASECHK.TRANS64.TRYWAIT P0, [UR5], R3 ;  /* 0x00000003ff0075a7 */ /* 0x000e640008001105 */
[----:B-1----:R-:W-:Y:S05]  /*23b0*/  @!P0 BRA `(.L_x_37) ;  /* 0x0000008c00388947 */ /* 0x002fea0003800000 */
.L_x_174:
[----:B------:R-:W-:-:S04]  /*23c0*/  UIADD3 UR6, UPT, UPT, UR6, 0x1, URZ ;  /* 0x0000000106067890 */ /* 0x000fc8000fffe0ff */
[----:B------:R-:W-:-:S04]  /*23d0*/  UISETP.NE.AND UP0, UPT, UR6, 0x4, UPT ;  /* 0x000000040600788c */ /* 0x000fc8000bf05270 */
[----:B------:R-:W-:Y:S02]  /*23e0*/  USEL UR7, URZ, 0x1, UP0 ;  /* 0x00000001ff077887 */ /* 0x000fe40008000000 */
[----:B------:R-:W-:-:S04]  /*23f0*/  USEL UR6, UR6, URZ, UP0 ;  /* 0x000000ff06067287 */ /* 0x000fc80008000000 */
[----:B------:R-:W-:Y:S01]  /*2400*/  ULEA UR5, UR6, UR4, 0x3 ;  /* 0x0000000406057291 */ /* 0x000fe2000f8e18ff */
[----:B------:R-:W-:-:S04]  /*2410*/  LOP3.LUT R2, R2, UR7, RZ, 0x3c, !PT ;  /* 0x0000000702027c12 */ /* 0x000fc8000f8e3cff */
[----:B-1----:R-:W-:-:S04]  /*2420*/  SHF.L.U32 R3, R2, 0x1f, RZ ;  /* 0x0000001f02037819 */ /* 0x002fc800000006ff */
[----:B------:R-:W1:Y:S02]  /*2430*/  SYNCS.PHASECHK.TRANS64.TRYWAIT P0, [UR5], R3 ;  /* 0x00000003ff0075a7 */ /* 0x000e640008001105 */
[----:B-1----:R-:W-:Y:S05]  /*2440*/  @!P0 BRA `(.L_x_38) ;  /* 0x0000008c002c8947 */ /* 0x002fea0003800000 */
.L_x_176:
[----:B------:R-:W-:-:S04]  /*2450*/  UIADD3 UR6, UPT, UPT, UR6, 0x1, URZ ;  /* 0x0000000106067890 */ /* 0x000fc8000fffe0ff */
[----:B------:R-:W-:-:S04]  /*2460*/  UISETP.NE.AND UP0, UPT, UR6, 0x4, UPT ;  /* 0x000000040600788c */ /* 0x000fc8000bf05270 */
[----:B------:R-:W-:Y:S02]  /*2470*/  USEL UR5, URZ, 0x1, UP0 ;  /* 0x00000001ff057887 */ /* 0x000fe40008000000 */
[----:B------:R-:W-:-:S04]  /*2480*/  USEL UR6, UR6, URZ, UP0 ;  /* 0x000000ff06067287 */ /* 0x000fc80008000000 */
[----:B------:R-:W-:Y:S01]  /*2490*/  ULEA UR6, UR6, UR4, 0x3 ;  /* 0x0000000406067291 */ /* 0x000fe2000f8e18ff */
[----:B------:R-:W-:-:S04]  /*24a0*/  LOP3.LUT R2, R2, UR5, RZ, 0x3c, !PT ;  /* 0x0000000502027c12 */ /* 0x000fc8000f8e3cff */
[----:B------:R-:W-:Y:S01]  /*24b0*/  SHF.L.U32 R2, R2, 0x1f, RZ ;  /* 0x0000001f02027819 */ /* 0x000fe200000006ff */
[----:B-1--4-:R-:W-:-:S07]  /*24c0*/  IMAD.U32 R0, RZ, RZ, UR6 ;  /* 0x00000006ff007e24 */ /* 0x012fce000f8e00ff */
.L_x_39:
[----:B-1----:R1:W2:Y:S02]  /*24d0*/  SYNCS.PHASECHK.TRANS64.TRYWAIT P0, [R0+URZ], R2 ;  /* 0x00000002000075a7 */ /* 0x0022a400080011ff */
[----:B--2---:R-:W-:Y:S05]  /*24e0*/  @!P0 NANOSLEEP.SYNCS 0x989680 ;  /* 0x009896800000895d */ /* 0x004fea0003900000 */
[----:B------:R-:W2:Y:S02]  /*24f0*/  @!P0 SYNCS.PHASECHK.TRANS64 P0, [R0+URZ], R2 ;  /* 0x00000002000085a7 */ /* 0x000ea400080010ff */
[----:B--2---:R-:W-:Y:S05]  /*2500*/  @P0 EXIT ;  /* 0x000000000000094d */ /* 0x004fea0003800000 */
[----:B------:R-:W-:Y:S05]  /*2510*/  BRA `(.L_x_39) ;  /* 0xfffffffc00ec7947 */ /* 0x000fea000383ffff */
.L_x_17:
[----:B------:R-:W-:-:S04]  /*2520*/  UISETP.NE.AND UP1, UPT, UR37, URZ, UPT ;  /* 0x000000ff2500728c */ /* 0x000fc8000bf25270 */
[----:B------:R-:W-:-:S09]  /*2530*/  UISETP.NE.OR UP1, UPT, UR8, 0x1, UP1 ;  /* 0x000000010800788c */ /* 0x000fd20008f25670 */
[----:B------:R-:W-:Y:S05]  /*2540*/  BRA.U UP1, `(.L_x_40) ;  /* 0x0000000501487547 */ /* 0x000fea000b800000 */
[----:B------:R-:W-:Y:S01]  /*2550*/  ISETP.NE.AND P2, PT, R2, RZ, PT ;  /* 0x000000ff0200720c */ /* 0x000fe20003f45270 */
[----:B------:R-:W-:Y:S01]  /*2560*/  IMAD.MOV.U32 R12, RZ, RZ, 0x1 ;  /* 0x00000001ff0c7424 */ /* 0x000fe200078e00ff */
[----:B------:R-:W-:Y:S02]  /*2570*/  CS2R R10, SRZ ;  /* 0x00000000000a7805 */ /* 0x000fe4000001ff00 */
[----:B------:R-:W-:Y:S01]  /*2580*/  CS2R R8, SRZ ;  /* 0x0000000000087805 */ /* 0x000fe2000001ff00 */
[----:B------:R-:W-:Y:S01]  /*2590*/  UMOV UR4, 0x400 ;  /* 0x0000040000047882 */ /* 0x000fe20000000000 */
[----:B------:R-:W-:Y:S01]  /*25a0*/  UMOV UR6, URZ ;  /* 0x000000ff00067c82 */ /* 0x000fe20008000000 */
[----:B------:R-:W-:-:S12]  /*25b0*/  ULEA UR37, UR37, UR4, 0x18 ;  /* 0x0000000425257291 */ /* 0x000fd8000f8ec0ff */
.L_x_44:
[----:B------:R-:W-:Y:S02]  /*25c0*/  LEA R0, R8, UR37, 0x3 ;  /* 0x0000002508007c11 */ /* 0x000fe4000f8e18ff */
[----:B------:R-:W-:-:S03]  /*25d0*/  SHF.L.U32 R4, R9, 0x1f, RZ ;  /* 0x0000001f09047819 */ /* 0x000fc600000006ff */
[----:B------:R-:W-:Y:S01]  /*25e0*/  VIADD R5, R0, 0x100 ;  /* 0x0000010000057836 */ /* 0x000fe20000000000 */
[----:B------:R-:W1:Y:S02]  /*25f0*/  SYNCS.PHASECHK.TRANS64.TRYWAIT P0, [R0+URZ+0xf0], R4 ;  /* 0x0000f004000075a7 */ /* 0x000e6400080011ff */
[----:B-1----:R-:W-:Y:S05]  /*2600*/  @!P0 BRA `(.L_x_41) ;  /* 0x0000008800d48947 */ /* 0x002fea0003800000 */
.L_x_177:
[----:B------:R-:W-:Y:S01]  /*2610*/  ULEA UR5, UR6, UR37, 0x3 ;  /* 0x0000002506057291 */ /* 0x000fe2000f8e18ff */
[----:B-1----:R-:W-:Y:S01]  /*2620*/  PRMT R0, RZ, 0x654, R5 ;  /* 0x00000654ff007816 */ /* 0x002fe20000000005 */
[----:B------:R-:W-:Y:S01]  /*2630*/  @!P2 IMAD.MOV.U32 R4, RZ, RZ, 0x10 ;  /* 0x00000010ff04a424 */ /* 0x000fe200078e00ff */
[----:B------:R-:W-:Y:S01]  /*2640*/  SHF.L.U32 R5, R12, 0x1f, RZ ;  /* 0x0000001f0c057819 */ /* 0x000fe200000006ff */
[----:B------:R-:W-:Y:S01]  /*2650*/  UIADD3 UR4, UPT, UPT, UR5, 0x90, URZ ;  /* 0x0000009005047890 */ /* 0x000fe2000fffe0ff */
[----:B------:R1:W-:Y:S05]  /*2660*/  SYNCS.ARRIVE.TRANS64.RED.A1T0 RZ, [R0+URZ], RZ ;  /* 0x000000ff00ff79a7 */ /* 0x0003ea00081004ff */
[----:B------:R-:W-:Y:S01]  /*2670*/  IMAD.U32 R6, RZ, RZ, UR4 ;  /* 0x00000004ff067e24 */ /* 0x000fe2000f8e00ff */
[----:B------:R-:W2:Y:S04]  /*2680*/  SYNCS.PHASECHK.TRANS64.TRYWAIT P0, [UR5+0xa0], R5 ;  /* 0x0000a005ff0075a7 */ /* 0x000ea80008001105 */
[----:B------:R-:W-:Y:S01]  /*2690*/  PRMT R6, R2, 0x654, R6 ;  /* 0x0000065402067816 */ /* 0x000fe20000000006 */
[----:B-12---:R-:W-:Y:S06]  /*26a0*/  @!P0 BRA `(.L_x_42) ;  /* 0x0000008800c08947 */ /* 0x006fec0003800000 */
.L_x_179:
[----:B------:R-:W-:Y:S01]  /*26b0*/  ULEA UR4, UR6, UR37, 0x4 ;  /* 0x0000002506047291 */ /* 0x000fe2000f8e20ff */
[----:B------:R-:W-:Y:S01]  /*26c0*/  SEL R3, R6, R3, !P2 ;  /* 0x0000000306037207 */ /* 0x000fe20005000000 */
[----:B------:R-:W-:Y:S01]  /*26d0*/  UIADD3 UR5, UPT, UPT, UR5, 0x90, URZ ;  /* 0x0000009005057890 */ /* 0x000fe2000fffe0ff */
[----:B-1----:R-:W-:Y:S01]  /*26e0*/  LEA R0, R11, UR37, 0x3 ;  /* 0x000000250b007c11 */ /* 0x002fe2000f8e18ff */
[----:B------:R-:W-:Y:S01]  /*26f0*/  UIADD3 UR4, UPT, UPT, UR4, 0x120, URZ ;  /* 0x0000012004047890 */ /* 0x000fe2000fffe0ff */
[----:B------:R1:W-:Y:S01]  /*2700*/  @!P2 SYNCS.ARRIVE.TRANS64.RED RZ, [R3+URZ], R4 ;  /* 0x0000000403ffa9a7 */ /* 0x0003e200080004ff */
[----:B------:R-:W-:Y:S01]  /*2710*/  UIADD3 UR6, UPT, UPT, UR6, 0x1, URZ ;  /* 0x0000000106067890 */ /* 0x000fe2000fffe0ff */
[----:B------:R-:W-:-:S03]  /*2720*/  VIADD R8, R8, 0x1 ;  /* 0x0000000108087836 */ /* 0x000fc60000000000 */
[----:B------:R-:W-:Y:S02]  /*2730*/  UISETP.NE.AND UP0, UPT, UR6, 0x2, UPT ;  /* 0x000000020600788c */ /* 0x000fe4000bf05270 */
[----:B------:R-:W-:Y:S01]  /*2740*/  ISETP.NE.AND P0, PT, R8, 0x2, PT ;  /* 0x000000020800780c */ /* 0x000fe20003f05270 */
[----:B------:R-:W-:Y:S06]  /*2750*/  UGETNEXTWORKID.BROADCAST [UR4], [UR5] ;  /* 0x00000000040073ca */ /* 0x000fec0008000100 */
[----:B------:R-:W-:Y:S02]  /*2760*/  USEL UR4, URZ, 0x1, UP0 ;  /* 0x00000001ff047887 */ /* 0x000fe40008000000 */
[----:B------:R-:W-:-:S04]  /*2770*/  USEL UR6, UR6, URZ, UP0 ;  /* 0x000000ff06067287 */ /* 0x000fc80008000000 */
[----:B------:R-:W-:Y:S02]  /*2780*/  LOP3.LUT R12, R12, UR4, RZ, 0x3c, !PT ;  /* 0x000000040c0c7c12 */ /* 0x000fe4000f8e3cff */
[----:B-1----:R-:W-:-:S04]  /*2790*/  SHF.L.U32 R4, R10, 0x1f, RZ ;  /* 0x0000001f0a047819 */ /* 0x002fc800000006ff */
[----:B------:R-:W1:Y:S02]  /*27a0*/  SYNCS.PHASECHK.TRANS64.TRYWAIT P1, [R0+URZ+0x90], R4 ;  /* 0x00009004000075a7 */ /* 0x000e6400080211ff */
[----:B-1----:R-:W-:Y:S05]  /*27b0*/  @!P1 BRA `(.L_x_43) ;  /* 0x0000008800949947 */ /* 0x002fea0003800000 */
.L_x_180:
[C---:B-1----:R-:W-:Y:S01]  /*27c0*/  LEA R4, R11.reuse, UR37, 0x4 ;  /* 0x000000250b047c11 */ /* 0x042fe2000f8e20ff */
[----:B------:R-:W-:Y:S01]  /*27d0*/  VIADD R0, R0, 0xa0 ;  /* 0x000000a000007836 */ /* 0x000fe20000000000 */
[----:B------:R-:W-:Y:S01]  /*27e0*/  SEL R8, R8, RZ, P0 ;  /* 0x000000ff08087207 */ /* 0x000fe20000000000 */
[----:B------:R-:W-:-:S03]  /*27f0*/  VIADD R11, R11, 0x1 ;  /* 0x000000010b0b7836 */ /* 0x000fc60000000000 */
[----:B------:R-:W1:Y:S01]  /*2800*/  LDS.128 R4, [R4+0x120] ;  /* 0x0001200004047984 */ /* 0x000e620000000c00 */
[----:B------:R-:W-:Y:S02]  /*2810*/  PRMT R0, RZ, 0x654, R0 ;  /* 0x00000654ff007816 */ /* 0x000fe40000000000 */
[C---:B------:R-:W-:Y:S01]  /*2820*/  ISETP.NE.AND P1, PT, R11.reuse, 0x2, PT ;  /* 0x000000020b00780c */ /* 0x040fe20003f25270 */
[----:B------:R-:W-:Y:S01]  /*2830*/  @!PT LDS RZ, [RZ] ;  /* 0x00000000fffff984 */ /* 0x000fe20000000800 */
[----:B------:R-:W-:Y:S01]  /*2840*/  @!PT LDS RZ, [RZ] ;  /* 0x00000000fffff984 */ /* 0x000fe20000000800 */
[----:B------:R-:W-:Y:S01]  /*2850*/  @!PT LDS RZ, [RZ] ;  /* 0x00000000fffff984 */ /* 0x000fe20000000800 */
[----:B------:R-:W-:Y:S01]  /*2860*/  @!PT LDS RZ, [RZ] ;  /* 0x00000000fffff984 */ /* 0x000fe20000000800 */
[----:B------:R2:W-:Y:S06]  /*2870*/  MEMBAR.ALL.CTA ;  /* 0x0000000000007992 */ /* 0x0005ec0000008000 */
[----:B--2---:R-:W2:Y:S01]  /*2880*/  FENCE.VIEW.ASYNC.S ;  /* 0x00000000000073c6 */ /* 0x004ea20000000000 */
[----:B------:R-:W-:Y:S01]  /*2890*/  SEL R11, R11, RZ, P1 ;  /* 0x000000ff0b0b7207 */ /* 0x000fe20000800000 */
[----:B--2---:R2:W-:Y:S01]  /*28a0*/  SYNCS.ARRIVE.TRANS64.RED.A1T0 RZ, [R0+URZ], RZ ;  /* 0x000000ff00ff79a7 */ /* 0x0045e200081004ff */
[----:B-1----:R-:W-:-:S02]  /*28b0*/  LOP3.LUT P3, RZ, R6, 0x1, RZ, 0xc0, !PT ;  /* 0x0000000106ff7812 */ /* 0x002fc4000786c0ff */
[----:B------:R-:W-:-:S04]  /*28c0*/  SEL R4, RZ, 0x1, P1 ;  /* 0x00000001ff047807 */ /* 0x000fc80000800000 */
[----:B------:R-:W-:Y:S02]  /*28d0*/  LOP3.LUT R10, R10, R4, RZ, 0x3c, !PT ;  /* 0x000000040a0a7212 */ /* 0x000fe400078e3cff */
[----:B--2---:R-:W-:-:S04]  /*28e0*/  SEL R0, RZ, 0x1, P0 ;  /* 0x00000001ff007807 */ /* 0x004fc80000000000 */
[----:B------:R-:W-:Y:S01]  /*28f0*/  LOP3.LUT R9, R9, R0, RZ, 0x3c, !PT ;  /* 0x0000000009097212 */ /* 0x000fe200078e3cff */
[----:B------:R-:W-:Y:S06]  /*2900*/  @P3 BRA `(.L_x_44) ;  /* 0xfffffffc002c3947 */ /* 0x000fec000383ffff */
[----:B------:R-:W-:Y:S01]  /*2910*/  ULEA UR5, UR6, UR37, 0x3 ;  /* 0x0000002506057291 */ /* 0x000fe2000f8e18ff */
[----:B------:R-:W-:-:S08]  /*2920*/  SHF.L.U32 R2, R12, 0x1f, RZ ;  /* 0x0000001f0c027819 */ /* 0x000fd000000006ff */
[----:B------:R-:W1:Y:S02]  /*2930*/  SYNCS.PHASECHK.TRANS64 P0, [UR5+0xa0], R2 ;  /* 0x0000a002ff0075a7 */ /* 0x000e640008001005 */
[----:B-1----:R-:W-:Y:S05]  /*2940*/  @P0 BRA `(.L_x_45) ;  /* 0x0000000000080947 */ /* 0x002fea0003800000 */
[----:B------:R-:W1:Y:S02]  /*2950*/  SYNCS.PHASECHK.TRANS64.TRYWAIT P0, [UR5+0xa0], R2 ;  /* 0x0000a002ff0075a7 */ /* 0x000e640008001105 */
[----:B-1----:R-:W-:Y:S05]  /*2960*/  @!P0 BRA `(.L_x_46) ;  /* 0x00000088003c8947 */ /* 0x002fea0003800000 */
.L_x_45:
[----:B------:R-:W-:-:S04]  /*2970*/  UIADD3 UR4, UPT, UPT, UR6, 0x1, URZ ;  /* 0x0000000106047890 */ /* 0x000fc8000fffe0ff */
[----:B------:R-:W-:-:S04]  /*2980*/  UISETP.NE.AND UP0, UPT, UR4, 0x2, UPT ;  /* 0x000000020400788c */ /* 0x000fc8000bf05270 */
[----:B------:R-:W-:Y:S02]  /*2990*/  USEL UR7, URZ, 0x1, UP0 ;  /* 0x00000001ff077887 */ /* 0x000fe40008000000 */
[----:B------:R-:W-:-:S04]  /*29a0*/  USEL UR4, UR4, URZ, UP0 ;  /* 0x000000ff04047287 */ /* 0x000fc80008000000 */
[----:B------:R-:W-:Y:S01]  /*29b0*/  ULEA UR4, UR4, UR37, 0x3 ;  /* 0x0000002504047291 */ /* 0x000fe2000f8e18ff */
[----:B-1----:R-:W-:-:S04]  /*29c0*/  LOP3.LUT R2, R12, UR7, RZ, 0x3c, !PT ;  /* 0x000000070c027c12 */ /* 0x002fc8000f8e3cff */
[----:B------:R-:W-:-:S04]  /*29d0*/  SHF.L.U32 R0, R2, 0x1f, RZ ;  /* 0x0000001f02007819 */ /* 0x000fc800000006ff */
[----:B------:R-:W1:Y:S02]  /*29e0*/  SYNCS.PHASECHK.TRANS64 P0, [UR4+0xa0], R0 ;  /* 0x0000a000ff0075a7 */ /* 0x000e640008001004 */
[----:B-1----:R-:W-:Y:S05]  /*29f0*/  @P0 EXIT ;  /* 0x000000000000094d */ /* 0x002fea0003800000 */
[----:B------:R-:W-:Y:S02]  /*2a00*/  SHF.L.U32 R2, R2, 0x1f, RZ ;  /* 0x0000001f02027819 */ /* 0x000fe400000006ff */
[----:B------:R-:W-:-:S07]  /*2a10*/  MOV R0, UR4 ;  /* 0x0000000400007c02 */ /* 0x000fce0008000f00 */
.L_x_47:
[----:B-1----:R1:W2:Y:S02]  /*2a20*/  SYNCS.PHASECHK.TRANS64.TRYWAIT P0, [R0+URZ+0xa0], R2 ;  /* 0x0000a002000075a7 */ /* 0x0022a400080011ff */
[----:B--2---:R-:W-:Y:S05]  /*2a30*/  @!P0 NANOSLEEP.SYNCS 0x989680 ;  /* 0x009896800000895d */ /* 0x004fea0003900000 */
[----:B------:R-:W2:Y:S02]  /*2a40*/  @!P0 SYNCS.PHASECHK.TRANS64 P0, [R0+URZ+0xa0], R2 ;  /* 0x0000a002000085a7 */ /* 0x000ea400080010ff */
[----:B--2---:R-:W-:Y:S05]  /*2a50*/  @P0 EXIT ;  /* 0x000000000000094d */ /* 0x004fea0003800000 */
[----:B------:R-:W-:Y:S05]  /*2a60*/  BRA `(.L_x_47) ;  /* 0xfffffffc00ec7947 */ /* 0x000fea000383ffff */
.L_x_40:
[----:B------:R-:W-:-:S09]  /*2a70*/  UISETP.NE.AND UP1, UPT, UR8, URZ, UPT ;  /* 0x000000ff0800728c */ /* 0x000fd2000bf25270 */
[----:B------:R-:W-:Y:S05]  /*2a80*/  BRA.U UP1, `(.L_x_48) ;  /* 0x0000000d01cc7547 */ /* 0x000fea000b800000 */
[----:B------:R-:W-:Y:S01]  /*2a90*/  UMOV UR4, 0x40 ;  /* 0x0000004000047882 */ /* 0x000fe20000000000 */
[----:B------:R-:W-:Y:S01]  /*2aa0*/  NOP ;  /* 0x0000000000007918 */ /* 0x000fe20000000000 */
[----:B------:R-:W-:Y:S01]  /*2ab0*/  ULEA UR4, UR37, UR4, 0x18 ;  /* 0x0000000425047291 */ /* 0x000fe2000f8ec0ff */
[----:B------:R-:W-:Y:S02]  /*2ac0*/  UMOV UR5, 0x400 ;  /* 0x0000040000057882 */ /* 0x000fe40000000000 */
[----:B------:R-:W-:-:S06]  /*2ad0*/  ULEA UR37, UR37, UR5, 0x18 ;  /* 0x0000000525257291 */ /* 0x000fcc000f8ec0ff */
[----:B------:R-:W1:Y:S02]  /*2ae0*/  LDS.U8 R0, [UR4+0x1c] ;  /* 0x00001c04ff007984 */ /* 0x000e640008000000 */
[----:B-1----:R-:W-:-:S13]  /*2af0*/  ISETP.NE.AND P0, PT, R0, RZ, PT ;  /* 0x000000ff0000720c */ /* 0x002fda0003f05270 */
[----:B------:R-:W-:Y:S05]  /*2b00*/  @P0 BRA `(.L_x_49) ;  /* 0x0000000000580947 */ /* 0x000fea0003800000 */
[----:B------:R-:W-:-:S13]  /*2b10*/  ELECT P0, URZ, PT ;  /* 0x0000000000ff782f */ /* 0x000fda0003800000 */
[----:B------:R-:W-:Y:S05]  /*2b20*/  @!P0 BRA `(.L_x_50) ;  /* 0x0000000000608947 */ /* 0x000fea0003800000 */
[----:B------:R-:W-:Y:S01]  /*2b30*/  UMOV UR5, 0x10 ;  /* 0x0000001000057882 */ /* 0x000fe20000000000 */
[----:B------:R-:W-:Y:S01]  /*2b40*/  HFMA2 R0, -RZ, RZ, 0, 5.9604644775390625e-08 ;  /* 0x00000001ff007431 */ /* 0x000fe200000001ff */
[----:B------:R-:W-:-:S03]  /*2b50*/  MOV R2, 0xffff ;  /* 0x0000ffff00027802 */ /* 0x000fc60000000f00 */
[----:B------:R-:W-:Y:S04]  /*2b60*/  DEPBAR.LE SB1, 0x36 ;  /* 0x00009d800000791a */ /* 0x000fe80000000000 */
[----:B------:R-:W1:Y:S02]  /*2b70*/  UTCATOMSWS.FIND_AND_SET.ALIGN UP0, UR5, UR5 ;  /* 0x00000005000575e3 */ /* 0x000e640008000800 */
[----:B-1----:R-:W-:Y:S01]  /*2b80*/  MOV R3, UR5 ;  /* 0x0000000500037c02 */ /* 0x002fe20008000f00 */
[----:B------:R-:W-:Y:S06]  /*2b90*/  BRA.U UP0, `(.L_x_51) ;  /* 0x0000000100187547 */ /* 0x000fec000b800000 */
.L_x_52:
[----:B------:R-:W-:Y:S05]  /*2ba0*/  NANOSLEEP 0x64 ;  /* 0x000000640000795d */ /* 0x000fea0003800000 */
[----:B------:R-:W-:-:S05]  /*2bb0*/  UMOV UR5, 0x10 ;  /* 0x0000001000057882 */ /* 0x000fca0000000000 */
[----:B------:R-:W-:Y:S04]  /*2bc0*/  DEPBAR.LE SB1, 0x36 ;  /* 0x00009d800000791a */ /* 0x000fe80000000000 */
[----:B------:R-:W1:Y:S02]  /*2bd0*/  UTCATOMSWS.FIND_AND_SET.ALIGN UP0, UR5, UR5 ;  /* 0x00000005000575e3 */ /* 0x000e640008000800 */
[----:B-1----:R-:W-:Y:S01]  /*2be0*/  MOV R3, UR5 ;  /* 0x0000000500037c02 */ /* 0x002fe20008000f00 */
[----:B------:R-:W-:Y:S05]  /*2bf0*/  BRA.U !UP0, `(.L_x_52) ;  /* 0xfffffffd08e87547 */ /* 0x000fea000b83ffff */
.L_x_51:
[-C--:B------:R-:W-:Y:S02]  /*2c00*/  SHF.L.U32 R2, R2, R3.reuse, RZ ;  /* 0x0000000302027219 */ /* 0x080fe400000006ff */
[----:B------:R-:W-:Y:S01]  /*2c10*/  SHF.L.U32 R0, R0, R3, RZ ;  /* 0x0000000300007219 */ /* 0x000fe200000006ff */
[----:B------:R-:W-:Y:S02]  /*2c20*/  IMAD.SHL.U32 R3, R3, 0x20, RZ ;  /* 0x0000002003037824 */ /* 0x000fe400078e00ff */
[----:B------:R1:W-:Y:S04]  /*2c30*/  ATOMS.OR RZ, [UR4+0x14], R2 ;  /* 0x00001402ffff798c */ /* 0x0003e8000b000004 */
[----:B------:R1:W-:Y:S04]  /*2c40*/  ATOMS.OR RZ, [UR4+0x18], R0 ;  /* 0x00001800ffff798c */ /* 0x0003e8000b000004 */
[----:B------:R1:W-:Y:S01]  /*2c50*/  STS [UR37+0x140], R3 ;  /* 0x00014003ff007988 */ /* 0x0003e20008000825 */
[----:B------:R-:W-:Y:S05]  /*2c60*/  BRA `(.L_x_50) ;  /* 0x0000000000107947 */ /* 0x000fea0003800000 */
.L_x_49:
[----:B------:R-:W-:Y:S02]  /*2c70*/  MOV R0, 0xffffffff ;  /* 0xffffffff00007802 */ /* 0x000fe40000000f00 */
[----:B------:R-:W-:-:S03]  /*2c80*/  MOV R2, 0x2cb0 ;  /* 0x00002cb000027802 */ /* 0x000fc60000000f00 */
[----:B------:R1:W-:Y:S04]  /*2c90*/  STS [UR37+0x140], R0 ;  /* 0x00014000ff007988 */ /* 0x0003e80008000825 */
[----:B-1-3-5:R-:W-:Y:S05]  /*2ca0*/  CALL.REL.NOINC `($__internal_1_$__cuda_sm10x_tcgen05_guardrail_trap_phase_invalid_during_alloc) ;  /* 0x0000009000347944 */ /* 0x02afea0003c00000 */
.L_x_50:
[----:B------:R-:W-:Y:S05]  /*2cb0*/  WARPSYNC.ALL ;  /* 0x0000000000007948 */ /* 0x000fea0003800000 */
[----:B------:R-:W2:Y:S01]  /*2cc0*/  S2UR UR5, SR_CgaCtaId ;  /* 0x00000000000579c3 */ /* 0x000ea20000008800 */
[----:B------:R-:W-:Y:S01]  /*2cd0*/  UMOV UR4, 0x400 ;  /* 0x0000040000047882 */ /* 0x000fe20000000000 */
[----:B------:R-:W-:-:S06]  /*2ce0*/  NOP ;  /* 0x0000000000007918 */ /* 0x000fcc0000000000 */
[----:B------:R-:W-:Y:S06]  /*2cf0*/  BAR.ARV 0x6, 0xa0 ;  /* 0x0182800000007b1d */ /* 0x000fec0000002000 */
[----:B------:R-:W4:Y:S01]  /*2d00*/  LDCU UR7, c[0x0][0x38c] ;  /* 0x00007180ff0777ac */ /* 0x000f220008000800 */
[----:B------:R-:W-:Y:S01]  /*2d10*/  IMAD.MOV.U32 R11, RZ, RZ, 0x1 ;  /* 0x00000001ff0b7424 */ /* 0x000fe200078e00ff */
[----:B------:R-:W-:Y:S01]  /*2d20*/  CS2R R8, SRZ ;  /* 0x0000000000087805 */ /* 0x000fe2000001ff00 */
[----:B------:R-:W-:Y:S01]  /*2d30*/  IMAD.MOV.U32 R10, RZ, RZ, RZ ;  /* 0x000000ffff0a7224 */ /* 0x000fe200078e00ff */
[----:B------:R-:W3:Y:S01]  /*2d40*/  LDCU UR6, c[0x0][0x38c] ;  /* 0x00007180ff0677ac */ /* 0x000ee20008000800 */
[----:B------:R-:W-:Y:S01]  /*2d50*/  UMOV UR15, URZ ;  /* 0x000000ff000f7c82 */ /* 0x000fe20008000000 */
[----:B------:R-:W-:Y:S01]  /*2d60*/  UMOV UR14, URZ ;  /* 0x000000ff000e7c82 */ /* 0x000fe20008000000 */
[----:B--2---:R-:W-:Y:S01]  /*2d70*/  ULEA UR5, UR5, UR4, 0x18 ;  /* 0x0000000405057291 */ /* 0x004fe2000f8ec0ff */
[----:B------:R-:W-:Y:S01]  /*2d80*/  UMOV UR24, 0x0 ;  /* 0x0000000000187882 */ /* 0x000fe20000000000 */
[----:B------:R-:W-:-:S02]  /*2d90*/  UMOV UR25, 0x4400910 ;  /* 0x0440091000197882 */ /* 0x000fc40000000000 */
[----:B------:R-:W-:Y:S02]  /*2da0*/  UIADD3 UR10, UPT, UPT, UR5, 0x8800, URZ ;  /* 0x00008800050a7890 */ /* 0x000fe4000fffe0ff */
[----:B------:R-:W-:Y:S02]  /*2db0*/  UIADD3 UR11, UPT, UPT, UR5, 0x10800, URZ ;  /* 0x00010800050b7890 */ /* 0x000fe4000fffe0ff */
[----:B----4-:R-:W-:Y:S01]  /*2dc0*/  UIADD3 UR7, UPT, UPT, UR7, 0x1f, URZ ;  /* 0x0000001f07077890 */ /* 0x010fe2000fffe0ff */
[----:B-1----:R-:W1:Y:S01]  /*2dd0*/  LDS R0, [UR5+0x140] ;  /* 0x00014005ff007984 */ /* 0x002e620008000800 */
[----:B------:R-:W-:Y:S02]  /*2de0*/  USHF.R.U32.HI UR10, URZ, 0x4, UR10 ;  /* 0x00000004ff0a7899 */ /* 0x000fe4000801160a */
[----:B------:R-:W-:Y:S02]  /*2df0*/  USHF.R.S32.HI UR4, URZ, 0x1f, UR7 ;  /* 0x0000001fff047899 */ /* 0x000fe40008011407 */
[----:B------:R-:W-:-:S02]  /*2e00*/  USHF.R.U32.HI UR11, URZ, 0x4, UR11 ;  /* 0x00000004ff0b7899 */ /* 0x000fc4000801160b */
[----:B------:R-:W-:Y:S02]  /*2e10*/  ULEA.HI UR4, UR4, UR7, URZ, 0x5 ;  /* 0x0000000704047291 */ /* 0x000fe4000f8f28ff */
[----:B------:R-:W-:Y:S02]  /*2e20*/  ULOP3.LUT UR10, UR10, 0x3fff, URZ, 0xc0, !UPT ;  /* 0x00003fff0a0a7892 */ /* 0x000fe4000f8ec0ff */
[----:B------:R-:W-:Y:S02]  /*2e30*/  USHF.R.S32.HI UR4, URZ, 0x5, UR4 ;  /* 0x00000005ff047899 */ /* 0x000fe40008011404 */
[----:B------:R-:W-:Y:S02]  /*2e40*/  ULOP3.LUT UR11, UR11, 0x3fff, URZ, 0xc0, !UPT ;  /* 0x00003fff0b0b7892 */ /* 0x000fe4000f8ec0ff */
[----:B------:R-:W-:Y:S01]  /*2e50*/  UISETP.LT.AND UP0, UPT, UR4, 0x1, UPT ;  /* 0x000000010400788c */ /* 0x000fe2000bf01270 */
[----:B------:R-:W-:Y:S01]  /*2e60*/  UMOV UR22, 0x0 ;  /* 0x0000000000167882 */ /* 0x000fe20000000000 */
[----:B------:R-:W-:-:S02]  /*2e70*/  UMOV UR23, 0x4400910 ;  /* 0x0440091000177882 */ /* 0x000fc40000000000 */
[----:B------:R-:W-:Y:S02]  /*2e80*/  USEL UR9, UR4, 0x1, !UP0 ;  /* 0x0000000104097887 */ /* 0x000fe4000c000000 */
[----:B------:R-:W-:Y:S02]  /*2e90*/  ULOP3.LUT UR10, UR10, 0x10000, URZ, 0xfc, !UPT ;  /* 0x000100000a0a7892 */ /* 0x000fe4000f8efcff */
[----:B------:R-:W-:Y:S02]  /*2ea0*/  ULOP3.LUT UR11, UR11, 0x10000, URZ, 0xfc, !UPT ;  /* 0x000100000b0b7892 */ /* 0x000fe4000f8efcff */
[----:B------:R-:W-:Y:S02]  /*2eb0*/  UIADD3 UR9, UPT, UPT, -UR9, URZ, URZ ;  /* 0x000000ff09097290 */ /* 0x000fe4000fffe1ff */
[----:B---3--:R-:W-:Y:S01]  /*2ec0*/  UISETP.GE.AND UP3, UPT, UR6, 0x1, UPT ;  /* 0x000000010600788c */ /* 0x008fe2000bf66270 */
[----:B------:R-:W-:Y:S01]  /*2ed0*/  UMOV UR20, 0x0 ;  /* 0x0000000000147882 */ /* 0x000fe20000000000 */
[----:B------:R-:W-:Y:S01]  /*2ee0*/  UMOV UR21, 0x4400910 ;  /* 0x0440091000157882 */ /* 0x000fe20000000000 */
[----:B------:R-:W-:Y:S01]  /*2ef0*/  UMOV UR18, 0x0 ;  /* 0x0000000000127882 */ /* 0x000fe20000000000 */
[----:B------:R-:W-:Y:S01]  /*2f00*/  UMOV UR19, 0x4400910 ;  /* 0x0440091000137882 */ /* 0x000fe20000000000 */
[----:B-1----:R-:W-:-:S15]  /*2f10*/  R2UR UR16, R0 ;  /* 0x00000000001072ca */ /* 0x002fde00000e0000 */
.L_x_59:
[----:B------:R-:W-:Y:S02]  /*2f20*/  LEA R0, R10, UR5, 0x3 ;  /* 0x000000050a007c11 */ /* 0x000fe4000f8e18ff */
[----:B------:R-:W-:Y:S02]  /*2f30*/  SHF.L.U32 R2, R9, 0x1f, RZ ;  /* 0x0000001f09027819 */ /* 0x000fe400000006ff */
[----:B------:R-:W-:Y:S01]  /*2f40*/  PLOP3.LUT P0, PT, PT, PT, UP3, 0x80, 0x8 ;  /* 0x000000000008781c */ /* 0x000fe20003f0f038 */
[----:B------:R-:W-:Y:S01]  /*2f50*/  VIADD R3, R0, 0xa0 ;  /* 0x000000a000037836 */ /* 0x000fe20000000000 */
[----:B-1----:R-:W1:Y:S02]  /*2f60*/  SYNCS.PHASECHK.TRANS64.TRYWAIT P1, [R0+URZ+0x90], R2 ;  /* 0x00009002000075a7 */ /* 0x002e6400080211ff */
[----:B-1-3--:R-:W-:Y:S09]  /*2f70*/  @!P1 BRA `(.L_x_53) ;  /* 0x0000008000d09947 */ /* 0x00aff20003800000 */
.L_x_182:
[----:B------:R-:W-:Y:S01]  /*2f80*/  LEA R4, R10, UR5, 0x4 ;  /* 0x000000050a047c11 */ /* 0x000fe2000f8e20ff */
[----:B------:R-:W-:Y:S01]  /*2f90*/  @UP3 ULEA UR6, UR14, UR5, 0x3 ;  /* 0x000000050e063291 */ /* 0x000fe2000f8e18ff */
[----:B------:R-:W-:Y:S01]  /*2fa0*/  PLOP3.LUT P2, PT, PT, PT, PT, 0x80, 0x8 ;  /* 0x000000000008781c */ /* 0x000fe20003f4f070 */
[----:B------:R-:W-:Y:S01]  /*2fb0*/  ULEA UR7, UR15, UR5, 0x3 ;  /* 0x000000050f077291 */ /* 0x000fe2000f8e18ff */
[----:B------:R-:W-:Y:S02]  /*2fc0*/  PRMT R3, RZ, 0x654, R3 ;  /* 0x00000654ff037816 */ /* 0x000fe40000000003 */
[----:B------:R-:W2:Y:S01]  /*2fd0*/  LDS.128 R4, [R4+0x120] ;  /* 0x0001200004047984 */ /* 0x000ea20000000c00 */
[----:B-1----:R-:W-:Y:S02]  /*2fe0*/  @P0 SHF.L.U32 R2, R8, 0x1f, RZ ;  /* 0x0000001f08020819 */ /* 0x002fe400000006ff */
[----:B------:R-:W-:Y:S01]  /*2ff0*/  SHF.L.U32 R0, R11, 0x1f, RZ ;  /* 0x0000001f0b007819 */ /* 0x000fe200000006ff */
[----:B------:R-:W-:Y:S01]  /*3000*/  @!PT LDS RZ, [RZ] ;  /* 0x00000000fffff984 */ /* 0x000fe20000000800 */
[----:B------:R-:W-:Y:S01]  /*3010*/  @!PT LDS RZ, [RZ] ;  /* 0x00000000fffff984 */ /* 0x000fe20000000800 */
[----:B------:R-:W-:Y:S01]  /*3020*/  @!PT LDS RZ, [RZ] ;  /* 0x00000000fffff984 */ /* 0x000fe20000000800 */
[----:B------:R-:W-:Y:S01]  /*3030*/  @!PT LDS RZ, [RZ] ;  /* 0x00000000fffff984 */ /* 0x000fe20000000800 */
[----:B------:R1:W-:Y:S06]  /*3040*/  MEMBAR.ALL.CTA ;  /* 0x0000000000007992 */ /* 0x0003ec0000008000 */
[----:B-1----:R-:W1:Y:S02]  /*3050*/  FENCE.VIEW.ASYNC.S ;  /* 0x00000000000073c6 */ /* 0x002e640000000000 */
[----:B-1----:R1:W-:Y:S01]  /*3060*/  SYNCS.ARRIVE.TRANS64.RED.A1T0 RZ, [R3+URZ], RZ ;  /* 0x000000ff03ff79a7 */ /* 0x0023e200081004ff */
[----:B------:R1:W3:Y:S01]  /*3070*/  @P0 SYNCS.PHASECHK.TRANS64.TRYWAIT P2, [UR6], R2 ;  /* 0x00000002ff0005a7 */ /* 0x0002e20008041106 */
[----:B------:R-:W-:Y:S01]  /*3080*/  ULEA.HI UR6, UR15, UR15, URZ, 0x1 ;  /* 0x0000000f0f067291 */ /* 0x000fe2000f8f08ff */
[----:B--2---:R-:W-:-:S03]  /*3090*/  LOP3.LUT P1, RZ, R6, 0x1, RZ, 0xc0, !PT ;  /* 0x0000000106ff7812 */ /* 0x004fc6000782c0ff */
[----:B------:R-:W-:Y:S02]  /*30a0*/  USHF.L.U32 UR8, UR6, 0x7, URZ ;  /* 0x0000000706087899 */ /* 0x000fe400080006ff */
[----:B------:R-:W-:Y:S02]  /*30b0*/  ULOP3.LUT UR6, UR6, 0xffe, URZ, 0xc0, !UPT ;  /* 0x00000ffe06067892 */ /* 0x000fe4000f8ec0ff */
[----:B------:R-:W-:Y:S02]  /*30c0*/  ULOP3.LUT UR8, UR8, 0xffffff00, URZ, 0xc0, !UPT ;  /* 0xffffff0008087892 */ /* 0x000fe4000f8ec0ff */
[----:B------:R-:W-:Y:S02]  /*30d0*/  UIADD3 UR6, UPT, UPT, -UR6, UR15, URZ ;  /* 0x0000000f06067290 */ /* 0x000fe4000fffe1ff */
[----:B------:R-:W-:Y:S01]  /*30e0*/  UIADD3 UR8, UPT, UPT, UR16, UR8, URZ ;  /* 0x0000000810087290 */ /* 0x000fe2000fffe0ff */
[----:B------:R-:W2:Y:S03]  /*30f0*/  SYNCS.PHASECHK.TRANS64.TRYWAIT P0, [UR7+0xd0], R0 ;  /* 0x0000d000ff0075a7 */ /* 0x000ea60008001107 */
[----:B------:R-:W-:Y:S01]  /*3100*/  ULEA UR8, UR6, UR8, 0x14 ;  /* 0x0000000806087291 */ /* 0x000fe2000f8ea0ff */
[----:B-123--:R-:W-:Y:S11]  /*3110*/  @!P0 BRA `(.L_x_54) ;  /* 0x00000080007c8947 */ /* 0x00eff60003800000 */
.L_x_184:
[----:B------:R-:W-:Y:S01]  /*3120*/  IADD3 R10, PT, PT, R10, 0x1, RZ ;  /* 0x000000010a0a7810 */ /* 0x000fe20007ffe0ff */
[----:B------:R-:W-:Y:S06]  /*3130*/  BRA.U !UP3, `(.L_x_55) ;  /* 0x000000010bc07547 */ /* 0x000fec000b800000 */
[----:B------:R-:W-:Y:S01]  /*3140*/  UPLOP3.LUT UP4, UPT, UPT, UPT, UPT, 0x40, 0x4 ;  /* 0x000000000004789c */ /* 0x000fe20003f8e870 */
[----:B------:R-:W-:Y:S01]  /*3150*/  UMOV UR13, UR9 ;  /* 0x00000009000d7c82 */ /* 0x000fe20008000000 */
[----:B------:R-:W-:Y:S01]  /*3160*/  UMOV UR12, UR4 ;  /* 0x00000004000c7c82 */ /* 0x000fe20008000000 */
[----:B------:R-:W-:-:S08]  /*3170*/  UMOV UR17, UR14 ;  /* 0x0000000e00117c82 */ /* 0x000fd00008000000 */
.L_x_58:
[----:B------:R-:W-:Y:S02]  /*3180*/  UIADD3 UR13, UPT, UPT, UR13, 0x1, URZ ;  /* 0x000000010d0d7890 */ /* 0x000fe4000fffe0ff */
[----:B--2---:R-:W-:Y:S02]  /*3190*/  ULEA UR6, UR17, UR5, 0x3 ;  /* 0x0000000511067291 */ /* 0x004fe4000f8e18ff */
[----:B------:R-:W-:Y:S01]  /*31a0*/  UISETP.NE.AND UP0, UPT, UR13, URZ, UPT ;  /* 0x000000ff0d00728c */ /* 0x000fe2000bf05270 */
[----:B---3--:R-:W-:Y:S10]  /*31b0*/  @P2 BRA `(.L_x_56) ;  /* 0x00000000000c2947 */ /* 0x008ff40003800000 */
[----:B-1----:R-:W-:Y:S04]  /*31c0*/  SHF.L.U32 R2, R8, 0x1f, RZ ;  /* 0x0000001f08027819 */ /* 0x002fe800000006ff */
[----:B------:R-:W1:Y:S02]  /*31d0*/  SYNCS.PHASECHK.TRANS64.TRYWAIT P0, [UR6], R2 ;  /* 0x00000002ff0075a7 */ /* 0x000e640008001106 */
[----:B-1----:R-:W-:Y:S05]  /*31e0*/  @!P0 BRA `(.L_x_57) ;  /* 0x0000008000608947 */ /* 0x002fea0003800000 */
.L_x_56:
[----:B------:R-:W-:Y:S01]  /*31f0*/  UISETP.NE.AND UP1, UPT, UR12, 0x1, UPT ;  /* 0x000000010c00788c */ /* 0x000fe2000bf25270 */
[----:B------:R-:W-:Y:S01]  /*3200*/  PLOP3.LUT P2, PT, PT, PT, PT, 0x80, 0x8 ;  /* 0x000000000008781c */ /* 0x000fe20003f4f070 */
[----:B------:R-:W-:Y:S02]  /*3210*/  UIADD3 UR14, UPT, UPT, UR17, 0x1, URZ ;  /* 0x00000001110e7890 */ /* 0x000fe4000fffe0ff */
[----:B------:R-:W-:Y:S02]  /*3220*/  ULEA UR28, UR17, UR11, 0xb ;  /* 0x0000000b111c7291 */ /* 0x000fe4000f8e58ff */
[----:B------:R-:W-:Y:S01]  /*3230*/  UISETP.NE.AND UP2, UPT, UR14, 0x4, UPT ;  /* 0x000000040e00788c */ /* 0x000fe2000bf45270 */
[----:B------:R-:W-:Y:S01]  /*3240*/  PLOP3.LUT P0, PT, PT, PT, UP1, 0x80, 0x8 ;  /* 0x000000000008781c */ /* 0x000fe20003f0f018 */
[----:B------:R-:W-:Y:S02]  /*3250*/  UIADD3 UR40, UPT, UPT, UR28, 0x2, URZ ;  /* 0x000000021c287890 */ /* 0x000fe4000fffe0ff */
[----:B------:R-:W-:Y:S02]  /*3260*/  USEL UR27, URZ, 0x1, UP2 ;  /* 0x00000001ff1b7887 */ /* 0x000fe40009000000 */
[----:B------:R-:W-:Y:S02]  /*3270*/  USEL UR14, UR14, URZ, UP2 ;  /* 0x000000ff0e0e7287 */ /* 0x000fe40009000000 */
[----:B------:R-:W-:Y:S02]  /*3280*/  UIADD3 UR36, UPT, UPT, UR28, 0x4, URZ ;  /* 0x000000041c247890 */ /* 0x000fe4000fffe0ff */
[----:B------:R-:W-:Y:S01]  /*3290*/  @UP1 ULEA UR26, UR14, UR5, 0x3 ;  /* 0x000000050e1a1291 */ /* 0x000fe2000f8e18ff */
[----:B------:R-:W-:Y:S01]  /*32a0*/  LOP3.LUT R8, R8, UR27, RZ, 0x3c, !PT ;  /* 0x0000001b08087c12 */ /* 0x000fe2000f8e3cff */
[----:B------:R-:W-:Y:S02]  /*32b0*/  UIADD3 UR32, UPT, UPT, UR28, 0x6, URZ ;  /* 0x000000061c207890 */ /* 0x000fe4000fffe0ff */
[----:B------:R-:W-:Y:S01]  /*32c0*/  UIADD3 UR6, UPT, UPT, UR6, 0x20, URZ ;  /* 0x0000002006067890 */ /* 0x000fe2000fffe0ff */
[----:B-1----:R-:W-:Y:S01]  /*32d0*/  @P0 SHF.L.U32 R0, R8, 0x1f, RZ ;  /* 0x0000001f08000819 */ /* 0x002fe200000006ff */
[----:B------:R-:W-:Y:S01]  /*32e0*/  UIADD3 UR12, UPT, UPT, UR12, -0x1, URZ ;  /* 0xffffffff0c0c7890 */ /* 0x000fe2000fffe0ff */
[----:B------:R-:W-:Y:S02]  /*32f0*/  UMOV UR29, 0x40004040 ;  /* 0x40004040001d7882 */ /* 0x000fe40000000000 */
[----:B------:R2:W3:Y:S01]  /*3300*/  @P0 SYNCS.PHASECHK.TRANS64.TRYWAIT P2, [UR26], R0 ;  /* 0x00000000ff0005a7 */ /* 0x0004e2000804111a */
[----:B------:R-:W-:Y:S01]  /*3310*/  ULEA UR26, UR17, UR10, 0x9 ;  /* 0x0000000a111a7291 */ /* 0x000fe2000f8e48ff */
[----:B------:R-:W-:Y:S01]  /*3320*/  UMOV UR27, 0x40004040 ;  /* 0x40004040001b7882 */ /* 0x000fe20000000000 */
[----:B------:R-:W-:Y:S02]  /*3330*/  UMOV UR41, 0x40004040 ;  /* 0x4000404000297882 */ /* 0x000fe40000000000 */
[----:B------:R-:W-:Y:S02]  /*3340*/  UIADD3 UR38, UPT, UPT, UR26, 0x2, URZ ;  /* 0x000000021a267890 */ /* 0x000fe4000fffe0ff */
[----:B------:R-:W-:Y:S02]  /*3350*/  UIADD3 UR34, UPT, UPT, UR26, 0x4, URZ ;  /* 0x000000041a227890 */ /* 0x000fe4000fffe0ff */
[----:B------:R-:W-:Y:S01]  /*3360*/  UIADD3 UR30, UPT, UPT, UR26, 0x6, URZ ;  /* 0x000000061a1e7890 */ /* 0x000fe2000fffe0ff */
[----:B------:R2:W-:Y:S01]  /*3370*/  UTCHMMA gdesc[UR26], gdesc[UR28], tmem[UR8], tmem[UR24], idesc[UR25], UP4 ;  /* 0x00ff181c1a0075ea */ /* 0x0005e2000a000008 */
[----:B------:R-:W-:Y:S01]  /*3380*/  UPLOP3.LUT UP4, UPT, UPT, UPT, UPT, 0x80, 0x8 ;  /* 0x000000000008789c */ /* 0x000fe20003f8f070 */
[----:B------:R-:W-:Y:S01]  /*3390*/  UMOV UR39, 0x40004040 ;  /* 0x4000404000277882 */ /* 0x000fe20000000000 */
[----:B------:R-:W-:Y:S01]  /*33a0*/  UMOV UR37, 0x40004040 ;  /* 0x4000404000257882 */ /* 0x000fe20000000000 */
[----:B------:R2:W-:Y:S01]  /*33b0*/  UTCHMMA gdesc[UR38], gdesc[UR40], tmem[UR8], tmem[UR22], idesc[UR23], UPT ;  /* 0x00ff1628260075ea */ /* 0x0005e2000b800008 */
[----:B------:R-:W-:Y:S01]  /*33c0*/  UMOV UR35, 0x40004040 ;  /* 0x4000404000237882 */ /* 0x000fe20000000000 */
[----:B------:R-:W-:Y:S01]  /*33d0*/  UMOV UR33, 0x40004040 ;  /* 0x4000404000217882 */ /* 0x000fe20000000000 */
[----:B------:R-:W-:Y:S01]  /*33e0*/  UMOV UR31, 0x40004040 ;  /* 0x40004040001f7882 */ /* 0x000fe20000000000 */
[----:B------:R2:W-:Y:S01]  /*33f0*/  UTCHMMA gdesc[UR34], gdesc[UR36], tmem[UR8], tmem[UR20], idesc[UR21], UPT ;  /* 0x00ff1424220075ea */ /* 0x0005e2000b800008 */
[----:B------:R2:W-:Y:S01]  /*3400*/  UTCHMMA gdesc[UR30], gdesc[UR32], tmem[UR8], tmem[UR18], idesc[UR19], UPT ;  /* 0x00ff12201e0075ea */ /* 0x0005e2000b800008 */
[----:B------:R2:W-:Y:S01]  /*3410*/  UTCBAR [UR6], URZ ;  /* 0x000000ff060073e9 */ /* 0x0005e200080000ff */
[----:B------:R-:W-:Y:S01]  /*3420*/  UMOV UR17, UR14 ;  /* 0x0000000e00117c82 */ /* 0x000fe20008000000 */
[----:B------:R-:W-:Y:S05]  /*3430*/  BRA.U UP0, `(.L_x_58) ;  /* 0xfffffffd00507547 */ /* 0x000fea000b83ffff */
.L_x_55:
[----:B------:R-:W-:Y:S01]  /*3440*/  UIADD3 UR15, UPT, UPT, UR15, 0x1, URZ ;  /* 0x000000010f0f7890 */ /* 0x000fe2000fffe0ff */
[C---:B------:R-:W-:Y:S01]  /*3450*/  ISETP.NE.AND P0, PT, R10.reuse, 0x2, PT ;  /* 0x000000020a00780c */ /* 0x040fe20003f05270 */
[----:B------:R-:W-:Y:S02]  /*3460*/  UIADD3 UR7, UPT, UPT, UR7, 0xb0, URZ ;  /* 0x000000b007077890 */ /* 0x000fe4000fffe0ff */
[----:B------:R-:W-:Y:S01]  /*3470*/  UISETP.NE.AND UP0, UPT, UR15, 0x4, UPT ;  /* 0x000000040f00788c */ /* 0x000fe2000bf05270 */
[----:B-12---:R-:W-:Y:S02]  /*3480*/  SEL R0, RZ, 0x1, P0 ;  /* 0x00000001ff007807 */ /* 0x006fe40000000000 */
[----:B------:R-:W-:Y:S01]  /*3490*/  SEL R10, R10, RZ, P0 ;  /* 0x000000ff0a0a7207 */ /* 0x000fe20000000000 */
[----:B------:R-:W-:Y:S01]  /*34a0*/  USEL UR6, URZ, 0x1, UP0 ;  /* 0x00000001ff067887 */ /* 0x000fe20008000000 */
[----:B------:R-:W-:Y:S01]  /*34b0*/  LOP3.LUT R9, R9, R0, RZ, 0x3c, !PT ;  /* 0x0000000009097212 */ /* 0x000fe200078e3cff */
[----:B------:R-:W-:Y:S01]  /*34c0*/  USEL UR15, UR15, URZ, UP0 ;  /* 0x000000ff0f0f7287 */ /* 0x000fe20008000000 */
[----:B------:R1:W-:Y:S03]  /*34d0*/  UTCBAR [UR7], URZ ;  /* 0x000000ff070073e9 */ /* 0x0003e600080000ff */
[----:B------:R-:W-:Y:S01]  /*34e0*/  LOP3.LUT R11, R11, UR6, RZ, 0x3c, !PT ;  /* 0x000000060b0b7c12 */ /* 0x000fe2000f8e3cff */
[----:B------:R-:W-:Y:S07]  /*34f0*/  @P1 BRA `(.L_x_59) ;  /* 0xfffffff800881947 */ /* 0x000fee000383ffff */
[----:B------:R-:W2:Y:S01]  /*3500*/  S2UR UR4, SR_CgaCtaId ;  /* 0x00000000000479c3 */ /* 0x000ea20000008800 */
[----:B------:R-:W-:Y:S01]  /*3510*/  ELECT P0, URZ, PT ;  /* 0x0000000000ff782f */ /* 0x000fe20003800000 */
[----:B------:R-:W-:Y:S01]  /*3520*/  IMAD.MOV.U32 R0, RZ, RZ, 0x1 ;  /* 0x00000001ff007424 */ /* 0x000fe200078e00ff */
[----:B------:R-:W-:Y:S01]  /*3530*/  UIADD3 UR5, UPT, UPT, UR5, 0xd0, URZ ;  /* 0x000000d005057890 */ /* 0x000fe2000fffe0ff */
[----:B------:R-:W-:Y:S01]  /*3540*/  SHF.L.U32 R2, R11, 0x1f, RZ ;  /* 0x0000001f0b027819 */ /* 0x000fe200000006ff */
[----:B------:R-:W-:-:S03]  /*3550*/  UMOV UR6, 0x40 ;  /* 0x0000004000067882 */ /* 0x000fc60000000000 */
[----:B------:R-:W-:Y:S01]  /*3560*/  UVIRTCOUNT.DEALLOC.SMPOOL 0x80 ;  /* 0x000000800000784c */ /* 0x000fe20000000000 */
[----:B--2---:R-:W-:Y:S02]  /*3570*/  ULEA UR4, UR4, UR6, 0x18 ;  /* 0x0000000604047291 */ /* 0x004fe4000f8ec0ff */
[----:B------:R-:W-:-:S07]  /*3580*/  ULEA UR6, UR15, UR5, 0x3 ;  /* 0x000000050f067291 */ /* 0x000fce000f8e18ff */
[----:B------:R2:W-:Y:S02]  /*3590*/  @P0 STS.U8 [UR4+0x1c], R0 ;  /* 0x00001c00ff000988 */ /* 0x0005e40008000004 */
[----:B------:R-:W4:Y:S02]  /*35a0*/  SYNCS.PHASECHK.TRANS64.TRYWAIT P0, [UR6], R2 ;  /* 0x00000002ff0075a7 */ /* 0x000f240008001106 */
[----:B--2-4-:R-:W-:Y:S05]  /*35b0*/  @!P0 BRA `(.L_x_60) ;  /* 0x0000007c00848947 */ /* 0x014fea0003800000 */
.L_x_187:
[----:B-1----:R-:W-:-:S04]  /*35c0*/  UIADD3 UR7, UPT, UPT, UR15, 0x1, URZ ;  /* 0x000000010f077890 */ /* 0x002fc8000fffe0ff */
[----:B------:R-:W-:-:S04]  /*35d0*/  UISETP.NE.AND UP0, UPT, UR7, 0x4, UPT ;  /* 0x000000040700788c */ /* 0x000fc8000bf05270 */
[----:B------:R-:W-:Y:S02]  /*35e0*/  USEL UR8, URZ, 0x1, UP0 ;  /* 0x00000001ff087887 */ /* 0x000fe40008000000 */
[----:B------:R-:W-:-:S04]  /*35f0*/  USEL UR7, UR7, URZ, UP0 ;  /* 0x000000ff07077287 */ /* 0x000fc80008000000 */
[----:B------:R-:W-:Y:S01]  /*3600*/  ULEA UR6, UR7, UR5, 0x3 ;  /* 0x0000000507067291 */ /* 0x000fe2000f8e18ff */
[----:B--2---:R-:W-:-:S04]  /*3610*/  LOP3.LUT R2, R11, UR8, RZ, 0x3c, !PT ;  /* 0x000000080b027c12 */ /* 0x004fc8000f8e3cff */
[----:B------:R-:W-:-:S04]  /*3620*/  SHF.L.U32 R3, R2, 0x1f, RZ ;  /* 0x0000001f02037819 */ /* 0x000fc800000006ff */
[----:B------:R-:W1:Y:S02]  /*3630*/  SYNCS.PHASECHK.TRANS64.TRYWAIT P0, [UR6], R3 ;  /* 0x00000003ff0075a7 */ /* 0x000e640008001106 */
[----:B-1----:R-:W-:Y:S05]  /*3640*/  @!P0 BRA `(.L_x_61) ;  /* 0x0000007c00788947 */ /* 0x002fea0003800000 */
.L_x_189:
        /* <DEDUP_REMOVED lines=9> */
.L_x_191:
[----:B------:R-:W-:-:S04]  /*36e0*/  UIADD3 UR7, UPT, UPT, UR7, 0x1, URZ ;  /* 0x0000000107077890 */ /* 0x000fc8000fffe0ff */
[----:B------:R-:W-:-:S04]  /*36f0*/  UISETP.NE.AND UP0, UPT, UR7, 0x4, UPT ;  /* 0x000000040700788c */ /* 0x000fc8000bf05270 */
[----:B------:R-:W-:Y:S02]  /*3700*/  USEL UR6, URZ, 0x1, UP0 ;  /* 0x00000001ff067887 */ /* 0x000fe40008000000 */
[----:B------:R-:W-:-:S04]  /*3710*/  USEL UR7, UR7, URZ, UP0 ;  /* 0x000000ff07077287 */ /* 0x000fc80008000000 */
[----:B------:R-:W-:Y:S01]  /*3720*/  ULEA UR7, UR7, UR5, 0x3 ;  /* 0x0000000507077291 */ /* 0x000fe2000f8e18ff */
[----:B------:R-:W-:-:S04]  /*3730*/  LOP3.LUT R2, R2, UR6, RZ, 0x3c, !PT ;  /* 0x0000000602027c12 */ /* 0x000fc8000f8e3cff */
[----:B------:R-:W-:-:S04]  /*3740*/  SHF.L.U32 R2, R2, 0x1f, RZ ;  /* 0x0000001f02027819 */ /* 0x000fc800000006ff */
[----:B------:R-:W2:Y:S02]  /*3750*/  SYNCS.PHASECHK.TRANS64.TRYWAIT P0, [UR7], R2 ;  /* 0x00000002ff0075a7 */ /* 0x000ea40008001107 */
[----:B--2---:R-:W-:Y:S05]  /*3760*/  @!P0 BRA `(.L_x_63) ;  /* 0x0000007c00608947 */ /* 0x004fea0003800000 */
.L_x_193:
[----:B------:R-:W-:Y:S01]  /*3770*/  NOP ;  /* 0x0000000000007918 */ /* 0x000fe20000000000 */
[----:B-1----:R-:W1:Y:S01]  /*3780*/  LDS R0, [UR4+0x14] ;  /* 0x00001404ff007984 */ /* 0x002e620008000800 */
[----:B------:R-:W-:Y:S01]  /*3790*/  ULOP3.LUT UR6, UR16, 0xffff, URZ, 0xc0, !UPT ;  /* 0x0000ffff10067892 */ /* 0x000fe2000f8ec0ff */
[----:B------:R-:W-:Y:S01]  /*37a0*/  UMOV UR8, 0xffff ;  /* 0x0000ffff00087882 */ /* 0x000fe20000000000 */
[----:B------:R-:W-:Y:S02]  /*37b0*/  UMOV UR5, 0x1 ;  /* 0x0000000100057882 */ /* 0x000fe40000000000 */
[----:B------:R-:W-:-:S04]  /*37c0*/  USHF.R.U32.HI UR6, URZ, 0x5, UR6 ;  /* 0x00000005ff067899 */ /* 0x000fc80008011606 */
[----:B------:R-:W-:Y:S02]  /*37d0*/  USHF.L.U32 UR8, UR8, UR6, URZ ;  /* 0x0000000608087299 */ /* 0x000fe400080006ff */
[----:B------:R-:W-:-:S04]  /*37e0*/  USHF.L.U32 UR5, UR5, UR6, URZ ;  /* 0x0000000605057299 */ /* 0x000fc800080006ff */
[----:B-1----:R-:W-:-:S04]  /*37f0*/  LOP3.LUT R0, R0, UR8, RZ, 0xc0, !PT ;  /* 0x0000000800007c12 */ /* 0x002fc8000f8ec0ff */
[----:B------:R-:W-:-:S13]  /*3800*/  ISETP.NE.AND P0, PT, R0, UR8, PT ;  /* 0x0000000800007c0c */ /* 0x000fda000bf05270 */
[----:B------:R-:W-:Y:S05]  /*3810*/  @P0 BRA `(.L_x_64) ;  /* 0x0000000000580947 */ /* 0x000fea0003800000 */
[----:B------:R-:W1:Y:S02]  /*3820*/  LDS R0, [UR4+0x18] ;  /* 0x00001804ff007984 */ /* 0x000e640008000800 */
[----:B-1----:R-:W-:-:S04]  /*3830*/  LOP3.LUT R0, R0, UR5, RZ, 0xc0, !PT ;  /* 0x0000000500007c12 */ /* 0x002fc8000f8ec0ff */
[----:B------:R-:W-:-:S13]  /*3840*/  ISETP.NE.AND P0, PT, R0, UR5, PT ;  /* 0x0000000500007c0c */ /* 0x000fda000bf05270 */
[----:B------:R-:W-:Y:S05]  /*3850*/  @P0 BRA `(.L_x_65) ;  /* 0x00000000003c0947 */ /* 0x000fea0003800000 */
[----:B------:R-:W1:Y:S01]  /*3860*/  S2R R2, SR_LANEID ;  /* 0x0000000000027919 */ /* 0x000e620000000000 */
[----:B------:R-:W-:Y:S01]  /*3870*/  ULOP3.LUT UR8, URZ, UR8, URZ, 0x33, !UPT ;  /* 0x00000008ff087292 */ /* 0x000fe2000f8e33ff */
[----:B------:R-:W-:Y:S02]  /*3880*/  VOTEU.ANY UR7, UPT, PT ;  /* 0x0000000000077886 */ /* 0x000fe400038e0100 */
[----:B------:R-:W-:-:S03]  /*3890*/  UFLO.U32 UR7, UR7 ;  /* 0x00000007000772bd */ /* 0x000fc600080e0000 */
[----:B------:R-:W-:-:S04]  /*38a0*/  IMAD.U32 R0, RZ, RZ, UR8 ;  /* 0x00000008ff007e24 */ /* 0x000fc8000f8e00ff */
[----:B------:R2:W4:Y:S02]  /*38b0*/  REDUX UR6, R0 ;  /* 0x00000000000673c4 */ /* 0x0005240000000000 */
[----:B------:R1:W-:Y:S02]  /*38c0*/  UTCATOMSWS.AND URZ, UR8 ;  /* 0x0000000800ff79e3 */ /* 0x0003e40008000000 */
[----:B-1----:R-:W-:Y:S02]  /*38d0*/  ISETP.EQ.U32.AND P0, PT, R2, UR7, PT ;  /* 0x0000000702007c0c */ /* 0x002fe4000bf02070 */
[----:B--2---:R-:W-:Y:S02]  /*38e0*/  LOP3.LUT R0, RZ, UR5, RZ, 0x33, !PT ;  /* 0x00000005ff007c12 */ /* 0x004fe4000f8e33ff */
[----:B----4-:R-:W-:Y:S02]  /*38f0*/  MOV R2, UR6 ;  /* 0x0000000600027c02 */ /* 0x010fe40008000f00 */
[----:B------:R-:W1:Y:S07]  /*3900*/  REDUX UR5, R0 ;  /* 0x00000000000573c4 */ /* 0x000e6e0000000000 */
[----:B------:R2:W-:Y:S01]  /*3910*/  @P0 ATOMS.AND RZ, [UR4+0x14], R2 ;  /* 0x00001402ffff098c */ /* 0x0005e2000a800004 */
[----:B-1----:R-:W-:-:S05]  /*3920*/  IMAD.U32 R0, RZ, RZ, UR5 ;  /* 0x00000005ff007e24 */ /* 0x002fca000f8e00ff */
[----:B------:R2:W-:Y:S01]  /*3930*/  @P0 ATOMS.AND RZ, [UR4+0x18], R0 ;  /* 0x00001800ffff098c */ /* 0x0005e2000a800004 */
[----:B------:R-:W-:Y:S05]  /*3940*/  BRA `(.L_x_66) ;  /* 0x0000000000147947 */ /* 0x000fea0003800000 */
.L_x_65:
[----:B------:R-:W-:Y:S02]  /*3950*/  MOV R2, 0x3970 ;  /* 0x0000397000027802 */ /* 0x000fe40000000f00 */
[----:B---3-5:R-:W-:Y:S05]  /*3960*/  CALL.REL.NOINC `($__internal_0_$__cuda_sm10x_tcgen05_guardrail_trap_col_being_dealloced_not_returned_by_alloc) ;  /* 0x0000008000f87944 */ /* 0x028fea0003c00000 */
[----:B------:R-:W-:Y:S05]  /*3970*/  BRA `(.L_x_66) ;  /* 0x0000000000087947 */ /* 0x000fea0003800000 */
.L_x_64:
[----:B------:R-:W-:Y:S02]  /*3980*/  MOV R2, 0x39a0 ;  /* 0x000039a000027802 */ /* 0x000fe40000000f00 */
[----:B---3-5:R-:W-:Y:S05]  /*3990*/  CALL.REL.NOINC `($__internal_2_$__cuda_sm10x_tcgen05_guardrail_trap_unallocated_columns_being_dealloced) ;  /* 0x0000008400047944 */ /* 0x028fea0003c00000 */
.L_x_66:
[----:B------:R-:W-:Y:S01]  /*39a0*/  NOP ;  /* 0x0000000000007918 */ /* 0x000fe20000000000 */
[----:B------:R-:W-:Y:S05]  /*39b0*/  EXIT ;  /* 0x000000000000794d */ /* 0x000fea0003800000 */
.L_x_48:
[----:B------:R-:W-:-:S09]  /*39c0*/  UISETP.NE.OR UP2, UPT, UR8, 0x3, !UP2 ;  /* 0x000000030800788c */ /* 0x000fd2000d745670 */
[----:B------:R-:W-:Y:S05]  /*39d0*/  BRA.U UP2, `(.L_x_67) ;  /* 0x0000001502707547 */ /* 0x000fea000b800000 */
[----:B------:R-:W1:Y:S01]  /*39e0*/  LDC R0, c[0x0][0xb30] ;  /* 0x0002cc00ff007b82 */ /* 0x000e620000000800 */
[----:B------:R-:W2:Y:S01]  /*39f0*/  LDCU.64 UR8, c[0x0][0x888] ;  /* 0x00011100ff0877ac */ /* 0x000ea20008000a00 */
[----:B------:R-:W-:Y:S01]  /*3a00*/  CS2R R28, SRZ ;  /* 0x00000000001c7805 */ /* 0x000fe2000001ff00 */
[----:B------:R-:W-:Y:S01]  /*3a10*/  IMAD.MOV.U32 R25, RZ, RZ, 0x2000 ;  /* 0x00002000ff197424 */ /* 0x000fe200078e00ff */
[----:B------:R-:W4:Y:S04]  /*3a20*/  LDCU.64 UR4, c[0x0][0x890] ;  /* 0x00011200ff0477ac */ /* 0x000f280008000a00 */
[----:B------:R-:W3:Y:S01]  /*3a30*/  LDC R24, c[0x0][0x370] ;  /* 0x0000dc00ff187b82 */ /* 0x000ee20000000800 */
[----:B------:R-:W-:Y:S01]  /*3a40*/  UMOV UR7, 0x400 ;  /* 0x0000040000077882 */ /* 0x000fe20000000000 */
[----:B------:R-:W-:-:S02]  /*3a50*/  UPLOP3.LUT UP1, UPT, UPT, UPT, UPT, 0x40, 0x4 ;  /* 0x000000000004789c */ /* 0x000fc40003f2e870 */
[----:B------:R-:W-:-:S04]  /*3a60*/  ULEA UR7, UR37, UR7, 0x18 ;  /* 0x0000000725077291 */ /* 0x000fc8000f8ec0ff */
[----:B------:R-:W3:Y:S01]  /*3a70*/  LDC R3, c[0x0][0xb0c] ;  /* 0x0002c300ff037b82 */ /* 0x000ee20000000800 */
[----:B------:R-:W-:Y:S02]  /*3a80*/  UIADD3 UR41, UPT, UPT, UR7, 0x40, URZ ;  /* 0x0000004007297890 */ /* 0x000fe4000fffe0ff */
[----:B--2---:R-:W-:Y:S02]  /*3a90*/  UISETP.NE.U32.AND UP2, UPT, UR8, URZ, UPT ;  /* 0x000000ff0800728c */ /* 0x004fe4000bf45070 */
[----:B------:R-:W-:Y:S02]  /*3aa0*/  UIADD3 UR33, UPT, UPT, UR7, 0x48, URZ ;  /* 0x0000004807217890 */ /* 0x000fe4000fffe0ff */
[----:B----4-:R-:W-:Y:S01]  /*3ab0*/  UISETP.NE.U32.AND UP3, UPT, UR4, URZ, UPT ;  /* 0x000000ff0400728c */ /* 0x010fe2000bf65070 */
[----:B------:R-:W2:Y:S01]  /*3ac0*/  LDC R18, c[0x0][0xb20] ;  /* 0x0002c800ff127b82 */ /* 0x000ea20000000800 */
[----:B-1----:R-:W-:Y:S01]  /*3ad0*/  ISETP.NE.AND P1, PT, R0, 0x1, PT ;  /* 0x000000010000780c */ /* 0x002fe20003f25270 */
[----:B------:R-:W-:-:S02]  /*3ae0*/  UISETP.NE.AND.EX UP2, UPT, UR9, URZ, UPT, UP2 ;  /* 0x000000ff0900728c */ /* 0x000fc4000bf45320 */
[----:B------:R-:W-:Y:S02]  /*3af0*/  UIADD3 UR25, UPT, UPT, UR7, 0x50, URZ ;  /* 0x0000005007197890 */ /* 0x000fe4000fffe0ff */
[----:B------:R-:W-:Y:S02]  /*3b00*/  UIADD3 UR17, UPT, UPT, UR7, 0x58, URZ ;  /* 0x0000005807117890 */ /* 0x000fe4000fffe0ff */
[----:B------:R-:W1:Y:S01]  /*3b10*/  LDC.64 R30, c[0x0][0x348] ;  /* 0x0000d200ff1e7b82 */ /* 0x000e620000000a00 */
[----:B------:R-:W-:-:S07]  /*3b20*/  UISETP.NE.AND.EX UP3, UPT, UR5, URZ, UPT, UP3 ;  /* 0x000000ff0500728c */ /* 0x000fce000bf65330 */
[----:B------:R-:W4:Y:S08]  /*3b30*/  LDC.64 R16, c[0x0][0xb10] ;  /* 0x0002c400ff107b82 */ /* 0x000f300000000a00 */
[----:B------:R-:W1:Y:S08]  /*3b40*/  LDC.64 R6, c[0x0][0xb18] ;  /* 0x0002c600ff067b82 */ /* 0x000e700000000a00 */
[----:B------:R-:W1:Y:S08]  /*3b50*/  LDC.64 R4, c[0x0][0xb28] ;  /* 0x0002ca00ff047b82 */ /* 0x000e700000000a00 */
[----:B--23--:R-:W1:Y:S02]  /*3b60*/  LDC R19, c[0x0][0x374] ;  /* 0x0000dd00ff137b82 */ /* 0x00ce640000000800 */
.L_x_82:
[C---:B------:R-:W-:Y:S02]  /*3b70*/  LEA R0, R29.reuse, UR7, 0x3 ;  /* 0x000000071d007c11 */ /* 0x040fe4000f8e18ff */
[----:B------:R-:W-:Y:S02]  /*3b80*/  SHF.L.U32 R2, R28, 0x1f, RZ ;  /* 0x0000001f1c027819 */ /* 0x000fe400000006ff */
[----:B------:R-:W-:Y:S02]  /*3b90*/  LEA R20, R29, UR7, 0x4 ;  /* 0x000000071d147c11 */ /* 0x000fe4000f8e20ff */
[----:B--2---:R-:W2:Y:S02]  /*3ba0*/  SYNCS.PHASECHK.TRANS64.TRYWAIT P0, [R0+URZ+0x90], R2 ;  /* 0x00009002000075a7 */ /* 0x004ea400080011ff */
[----:B--2---:R-:W-:Y:S05]  /*3bb0*/  @!P0 BRA `(.L_x_68) ;  /* 0x0000007800648947 */ /* 0x004fea0003800000 */
.L_x_194:
[----:B------:R-:W-:Y:S01]  /*3bc0*/  ISETP.GE.AND P0, PT, R26, 0x1, PT ;  /* 0x000000011a00780c */ /* 0x000fe20003f06270 */
[----:B------:R-:W3:Y:S01]  /*3bd0*/  LDS.128 R20, [R20+0x120] ;  /* 0x0001200014147984 */ /* 0x000ee20000000c00 */
[----:B--2---:R-:W-:Y:S01]  /*3be0*/  VIADD R0, R0, 0xa0 ;  /* 0x000000a000007836 */ /* 0x004fe20000000000 */
[----:B------:R-:W-:Y:S01]  /*3bf0*/  @!PT LDS RZ, [RZ] ;  /* 0x00000000fffff984 */ /* 0x000fe20000000800 */
[----:B------:R-:W-:Y:S01]  /*3c00*/  @!PT LDS RZ, [RZ] ;  /* 0x00000000fffff984 */ /* 0x000fe20000000800 */
[----:B------:R-:W-:Y:S01]  /*3c10*/  @!PT LDS RZ, [RZ] ;  /* 0x00000000fffff984 */ /* 0x000fe20000000800 */
[----:B------:R-:W-:Y:S01]  /*3c20*/  @!PT LDS RZ, [RZ] ;  /* 0x00000000fffff984 */ /* 0x000fe20000000800 */
[----:B------:R2:W-:Y:S06]  /*3c30*/  MEMBAR.ALL.CTA ;  /* 0x0000000000007992 */ /* 0x0005ec0000008000 */
[----:B--2---:R-:W2:Y:S01]  /*3c40*/  FENCE.VIEW.ASYNC.S ;  /* 0x00000000000073c6 */ /* 0x004ea20000000000 */
[----:B------:R-:W-:Y:S04]  /*3c50*/  PRMT R0, RZ, 0x654, R0 ;  /* 0x00000654ff007816 */ /* 0x000fe80000000000 */
[----:B--2---:R2:W-:Y:S01]  /*3c60*/  SYNCS.ARRIVE.TRANS64.RED.A1T0 RZ, [R0+URZ], RZ ;  /* 0x000000ff00ff79a7 */ /* 0x0045e200081004ff */
[----:B---3--:R-:W-:Y:S11]  /*3c70*/  LOP3.LUT P3, RZ, R22, 0x1, RZ, 0xc0, !PT ;  /* 0x0000000116ff7812 */ /* 0x008ff6000786c0ff */
[----:B------:R-:W-:Y:S02]  /*3c80*/  @!UPT UIADD3 URZ, UPT, UPT, URZ, URZ, URZ ;  /* 0x000000fffffff290 */ /* 0x000fe4000fffe0ff */
[----:B------:R-:W-:Y:S02]  /*3c90*/  @P3 MOV R11, R20 ;  /* 0x00000014000b3202 */ /* 0x000fe40000000f00 */
[----:B------:R-:W-:Y:S01]  /*3ca0*/  @P3 LOP3.LUT R10, R21, 0xffff, RZ, 0xc0, !PT ;  /* 0x0000ffff150a3812 */ /* 0x000fe200078ec0ff */
[----:B--2---:R-:W-:Y:S06]  /*3cb0*/  @!P0 BRA `(.L_x_69) ;  /* 0x0000000000a48947 */ /* 0x004fec0003800000 */
[-C--:B-1----:R-:W-:Y:S01]  /*3cc0*/  IMAD.HI.U32 R0, R19, R7.reuse, RZ ;  /* 0x0000000713007227 */ /* 0x082fe200078e00ff */
[----:B------:R-:W-:Y:S02]  /*3cd0*/  ISETP.NE.AND P0, PT, R6, 0x1, PT ;  /* 0x000000010600780c */ /* 0x000fe40003f05270 */
[----:B------:R-:W-:Y:S01]  /*3ce0*/  ISETP.NE.AND P2, PT, R26, 0x1, PT ;  /* 0x000000011a00780c */ /* 0x000fe20003f45270 */
[----:B----4-:R-:W-:Y:S01]  /*3cf0*/  IMAD.HI.U32 R9, R24, R16, RZ ;  /* 0x0000001018097227 */ /* 0x010fe200078e00ff */
[----:B------:R-:W-:Y:S02]  /*3d00*/  SHF.R.U32.HI R0, RZ, R18, R0 ;  /* 0x00000012ff007219 */ /* 0x000fe40000011600 */
[----:B------:R-:W-:Y:S01]  /*3d10*/  ISETP.NE.AND P4, PT, R3, 0x1, PT ;  /* 0x000000010300780c */ /* 0x000fe20003f85270 */
[----:B------:R-:W-:Y:S01]  /*3d20*/  IMAD.HI.U32 R13, R10, R7, RZ ;  /* 0x000000070a0d7227 */ /* 0x000fe200078e00ff */
[----:B------:R-:W-:Y:S02]  /*3d30*/  SHF.R.U32.HI R9, RZ, R17, R9 ;  /* 0x00000011ff097219 */ /* 0x000fe40000011609 */
[----:B------:R-:W-:Y:S01]  /*3d40*/  SEL R0, R19, R0, !P0 ;  /* 0x0000000013007207 */ /* 0x000fe20004000000 */
[----:B------:R-:W-:Y:S01]  /*3d50*/  IMAD.HI.U32 R12, R11, R16, RZ ;  /* 0x000000100b0c7227 */ /* 0x000fe200078e00ff */
[----:B------:R-:W-:Y:S03]  /*3d60*/  SEL R9, R24, R9, !P4 ;  /* 0x0000000918097207 */ /* 0x000fe60006000000 */
[-C--:B------:R-:W-:Y:S01]  /*3d70*/  IMAD.HI.U32 R8, R0, R4.reuse, RZ ;  /* 0x0000000400087227 */ /* 0x080fe200078e00ff */
[----:B------:R-:W-:Y:S03]  /*3d80*/  SHF.R.U32.HI R12, RZ, R17, R12 ;  /* 0x00000011ff0c7219 */ /* 0x000fe6000001160c */
[----:B------:R-:W-:Y:S01]  /*3d90*/  IMAD.HI.U32 R2, R9, R4, RZ ;  /* 0x0000000409027227 */ /* 0x000fe200078e00ff */
[-C--:B------:R-:W-:Y:S02]  /*3da0*/  @P2 SHF.R.U32.HI R0, RZ, R5.reuse, R8 ;  /* 0x00000005ff002219 */ /* 0x080fe40000011608 */
[----:B------:R-:W-:Y:S02]  /*3db0*/  SHF.R.U32.HI R8, RZ, R18, R13 ;  /* 0x00000012ff087219 */ /* 0x000fe4000001160d */
[----:B------:R-:W-:Y:S01]  /*3dc0*/  @P2 SHF.R.U32.HI R9, RZ, R5, R2 ;  /* 0x00000005ff092219 */ /* 0x000fe20000011602 */
[----:B------:R-:W-:Y:S01]  /*3dd0*/  IMAD R0, R26, R0, RZ ;  /* 0x000000001a007224 */ /* 0x000fe200078e02ff */
[----:B------:R-:W-:Y:S02]  /*3de0*/  SEL R8, R10, R8, !P0 ;  /* 0x000000080a087207 */ /* 0x000fe40004000000 */
[----:B------:R-:W-:Y:S01]  /*3df0*/  SEL R2, R11, R12, !P4 ;  /* 0x0000000c0b027207 */ /* 0x000fe20006000000 */
[----:B------:R-:W-:Y:S01]  /*3e00*/  IMAD R12, R26, R9, RZ ;  /* 0x000000091a0c7224 */ /* 0x000fe200078e02ff */
[C---:B------:R-:W-:Y:S01]  /*3e10*/  ISETP.GE.AND P0, PT, R8.reuse, R0, PT ;  /* 0x000000000800720c */ /* 0x040fe20003f06270 */
[----:B------:R-:W-:Y:S03]  /*3e20*/  IMAD.HI.U32 R0, R8, R4, RZ ;  /* 0x0000000408007227 */ /* 0x000fe600078e00ff */
[----:B------:R-:W-:Y:S02]  /*3e30*/  ISETP.GE.OR P0, PT, R2, R12, P0 ;  /* 0x0000000c0200720c */ /* 0x000fe40000706670 */
[-C--:B------:R-:W-:Y:S04]  /*3e40*/  SHF.R.U32.HI R0, RZ, R5.reuse, R0 ;  /* 0x00000005ff007219 */ /* 0x080fe80000011600 */
[----:B------:R-:W-:Y:S05]  /*3e50*/  SEL R13, R8, R0, !P2 ;  /* 0x00000000080d7207 */ /* 0x000fea0005000000 */
[----:B------:R-:W-:Y:S02]  /*3e60*/  IMAD.MOV R12, RZ, RZ, -R13 ;  /* 0x000000ffff0c7224 */ /* 0x000fe400078e0a0d */
[----:B------:R-:W-:Y:S04]  /*3e70*/  @!P0 IMAD.HI.U32 R0, R2, R4, RZ ;  /* 0x0000000402008227 */ /* 0x000fe800078e00ff */
[----:B------:R-:W-:Y:S01]  /*3e80*/  IMAD R12, R26, R12, R8 ;  /* 0x0000000c1a0c7224 */ /* 0x000fe200078e0208 */
[----:B------:R-:W-:Y:S04]  /*3e90*/  @!P0 SHF.R.U32.HI R0, RZ, R5, R0 ;  /* 0x00000005ff008219 */ /* 0x000fe80000011600 */
[----:B------:R-:W-:Y:S04]  /*3ea0*/  @!P0 SEL R0, R2, R0, !P2 ;  /* 0x0000000002008207 */ /* 0x000fe80005000000 */
[----:B------:R-:W-:Y:S01]  /*3eb0*/  @!P0 IADD3 R13, PT, PT, R13, -R0, RZ ;  /* 0x800000000d0d8210 */ /* 0x000fe20007ffe0ff */
[----:B------:R-:W-:Y:S01]  /*3ec0*/  @!P0 IMAD R0, R9, R12, R0 ;  /* 0x0000000c09008224 */ /* 0x000fe200078e0200 */
[----:B------:R-:W-:Y:S01]  /*3ed0*/  IADD3 R9, PT, PT, -R8, RZ, RZ ;  /* 0x000000ff08097210 */ /* 0x000fe20007ffe1ff */
[--C-:B------:R-:W-:Y:S02]  /*3ee0*/  IMAD.MOV R12, RZ, RZ, -R2.reuse ;  /* 0x000000ffff0c7224 */ /* 0x100fe400078e0a02 */
[----:B------:R-:W-:Y:S02]  /*3ef0*/  @!P0 IMAD R8, R13, R26, R2 ;  /* 0x0000001a0d088224 */ /* 0x000fe400078e0202 */
[----:B------:R-:W-:Y:S02]  /*3f00*/  @!P0 IMAD.MOV.U32 R2, RZ, RZ, R0 ;  /* 0x000000ffff028224 */ /* 0x000fe400078e0000 */
[----:B------:R-:W-:Y:S02]  /*3f10*/  IMAD R11, R3, R12, R11 ;  /* 0x0000000c030b7224 */ /* 0x000fe400078e020b */
[----:B------:R-:W-:Y:S02]  /*3f20*/  IMAD R10, R6, R9, R10 ;  /* 0x00000009060a7224 */ /* 0x000fe400078e020a */
[----:B------:R-:W-:Y:S02]  /*3f30*/  IMAD R11, R2, R3, R11 ;  /* 0x00000003020b7224 */ /* 0x000fe400078e020b */
[----:B------:R-:W-:Y:S02]  /*3f40*/  IMAD R10, R8, R6, R10 ;  /* 0x00000006080a7224 */ /* 0x000fe400078e020a */
.L_x_69:
[----:B------:R-:W-:Y:S05]  /*3f50*/  BRA.U UP1, `(.L_x_70) ;  /* 0x0000000101107547 */ /* 0x000fea000b800000 */
[----:B------:R-:W-:Y:S04]  /*3f60*/  MOV R2, UR6 ;  /* 0x0000000600027c02 */ /* 0x000fe80008000f00 */
[----:B------:R-:W-:Y:S04]  /*3f70*/  SHF.L.U32 R2, R2, 0x1f, RZ ;  /* 0x0000001f02027819 */ /* 0x000fe800000006ff */
[----:B------:R-:W2:Y:S02]  /*3f80*/  SYNCS.PHASECHK.TRANS64.TRYWAIT P0, [UR7+0x88], R2 ;  /* 0x00008802ff0075a7 */ /* 0x000ea40008001107 */
[----:B--2---:R-:W-:Y:S05]  /*3f90*/  @!P0 BRA `(.L_x_71) ;  /* 0x0000007400808947 */ /* 0x004fea0003800000 */
.L_x_70:
[----:B------:R-:W-:Y:S01]  /*3fa0*/  R2UR UR43, R15 ;  /* 0x000000000f2b72ca */ /* 0x000fe200000e0000 */
[----:B------:R-:W-:Y:S01]  /*3fb0*/  IMAD.MOV.U32 R32, RZ, RZ, 0x1 ;  /* 0x00000001ff207424 */ /* 0x000fe200078e00ff */
[----:B------:R-:W-:Y:S02]  /*3fc0*/  R2UR UR42, R14 ;  /* 0x000000000e2a72ca */ /* 0x000fe400000e0000 */
[----:B------:R-:W-:Y:S02]  /*3fd0*/  ISETP.NE.U32.AND P2, PT, RZ, UR4, PT ;  /* 0x00000004ff007c0c */ /* 0x000fe4000bf45070 */
[----:B------:R-:W-:Y:S02]  /*3fe0*/  SHF.L.U32 R32, R32, 0x1f, RZ ;  /* 0x0000001f20207819 */ /* 0x000fe400000006ff */
[----:B------:R-:W-:Y:S05]  /*3ff0*/  ISETP.NE.AND.EX P2, PT, RZ, UR5, PT, P2 ;  /* 0x00000005ff007c0c */ /* 0x000fea000bf45320 */
[----:B------:R-:W-:Y:S02]  /*4000*/  USHF.L.U32 UR43, UR43, 0x6, URZ ;  /* 0x000000062b2b7899 */ /* 0x000fe400080006ff */
[----:B------:R-:W-:Y:S01]  /*4010*/  USHF.L.U32 UR42, UR42, 0x8, URZ ;  /* 0x000000082a2a7899 */ /* 0x000fe200080006ff */
[----:B------:R-:W-:Y:S11]  /*4020*/  BRA.U !UP3, `(.L_x_72) ;  /* 0x000000010b347547 */ /* 0x000ff6000b800000 */
[----:B------:R-:W-:Y:S01]  /*4030*/  UPLOP3.LUT UP0, UPT, UPT, UPT, UP2, 0x80, 0x8 ;  /* 0x000000000008789c */ /* 0x000fe20003f0f020 */
[----:B--2---:R-:W-:Y:S02]  /*4040*/  HFMA2 R0, -RZ, RZ, 0, 5.9604644775390625e-08 ;  /* 0x00000001ff007431 */ /* 0x004fe400000001ff */
[----:B------:R-:W-:Y:S03]  /*4050*/  IMAD.MOV.U32 R64, RZ, RZ, 0x1 ;  /* 0x00000001ff407424 */ /* 0x000fe600078e00ff */
[----:B------:R-:W-:Y:S05]  /*4060*/  PLOP3.LUT P0, PT, PT, PT, UP0, 0x80, 0x8 ;  /* 0x000000000008781c */ /* 0x000fea0003f0f008 */
[----:B------:R-:W2:Y:S01]  /*4070*/  @UP0 LDCU.64 UR10, c[0x0][0x888] ;  /* 0x00011100ff0a07ac */ /* 0x000ea20008000a00 */
[----:B------:R-:W-:Y:S07]  /*4080*/  @UP0 UIMAD UR8, UR36, UR4, URZ ;  /* 0x00000004240802a4 */ /* 0x000fee000f8e02ff */
[----:B------:R-:W-:Y:S01]  /*4090*/  @!P0 PRMT R64, R0, 0x7610, R64 ;  /* 0x0000761000408816 */ /* 0x000fe20000000040 */
[----:B--2---:R-:W-:Y:S03]  /*40a0*/  @UP0 UIMAD.WIDE UR10, UR8, 0x4, UR10 ;  /* 0x00000004080a08a5 */ /* 0x004fe6000f8e020a */
[----:B------:R-:W2:Y:S03]  /*40b0*/  @!UP0 LDCU UR8, c[0x0][0x880] ;  /* 0x00011000ff0887ac */ /* 0x000ea60008000800 */
[----:B------:R-:W-:Y:S01]  /*40c0*/  IMAD.U32 R8, RZ, RZ, UR10 ;  /* 0x0000000aff087e24 */ /* 0x000fe2000f8e00ff */
[----:B------:R-:W-:Y:S05]  /*40d0*/  MOV R9, UR11 ;  /* 0x0000000b00097c02 */ /* 0x000fea0008000f00 */
[----:B-----5:R3:W5:Y:S02]  /*40e0*/  @P0 LDG.E R35, desc[UR46][R8.64] ;  /* 0x0000002e08230981 */ /* 0x020764000c1e1900 */
[----:B--23--:R-:W-:Y:S07]  /*40f0*/  @!P0 IMAD.U32 R35, RZ, RZ, UR8 ;  /* 0x00000008ff238e24 */ /* 0x00cfee000f8e00ff */
.L_x_72:
[----:B-----5:R-:W-:Y:S01]  /*4100*/  @!P2 FSETP.EQ.AND P0, PT, R35, RZ, PT ;  /* 0x000000ff2300a20b */ /* 0x020fe20003f02000 */
[----:B------:R-:W-:Y:S01]  /*4110*/  @!UPT UIADD3 URZ, UPT, UPT, URZ, URZ, URZ ;  /* 0x000000fffffff290 */ /* 0x000fe2000fffe0ff */
[----:B------:R-:W-:Y:S11]  /*4120*/  @!P2 BRA `(.L_x_73) ;  /* 0x000000000014a947 */ /* 0x000ff60003800000 */
[----:B------:R-:W-:Y:S02]  /*4130*/  LOP3.LUT P2, RZ, R64, 0xff, RZ, 0xc0, !PT ;  /* 0x000000ff40ff7812 */ /* 0x000fe4000784c0ff */
[----:B------:R-:W-:Y:S04]  /*4140*/  PLOP3.LUT P0, PT, PT, PT, UP0, 0x80, 0x8 ;  /* 0x000000000008781c */ /* 0x000fe80003f0f008 */
[----:B------:R-:W-:Y:S07]  /*4150*/  PLOP3.LUT P0, PT, P0, PT, PT, 0x8, 0x80 ;  /* 0x000000000080781c */ /* 0x000fee000070e170 */
[----:B------:R-:W-:Y:S11]  /*4160*/  @P2 FSETP.EQ.AND P0, PT, R35, RZ, PT ;  /* 0x000000ff2300220b */ /* 0x000ff60003f02000 */
[----:B------:R-:W-:Y:S02]  /*4170*/  @!UPT UIADD3 URZ, UPT, UPT, URZ, URZ, URZ ;  /* 0x000000fffffff290 */ /* 0x000fe4000fffe0ff */
.L_x_73:
[----:B------:R-:W3:Y:S01]  /*4180*/  SYNCS.PHASECHK.TRANS64.TRYWAIT P2, [UR7+0x60], R32 ;  /* 0x00006020ff0075a7 */ /* 0x000ee20008041107 */
[----:B------:R-:W-:Y:S04]  /*4190*/  ELECT P4, URZ, PT ;  /* 0x0000000000ff782f */ /* 0x000fe80003880000 */
[----:B------:R-:W-:Y:S11]  /*41a0*/  PLOP3.LUT P4, PT, P0, P4, PT, 0xf2, 0x2f ;  /* 0x00000000002f781c */ /* 0x000ff60000789e72 */
[----:B------:R-:W-:Y:S02]  /*41b0*/  @!UPT UIADD3 URZ, UPT, UPT, URZ, URZ, URZ ;  /* 0x000000fffffff290 */ /* 0x000fe4000fffe0ff */
[----:B-1----:R-:W-:Y:S05]  /*41c0*/  @!P4 IADD3 R8, P0, PT, R30, 0x580, RZ ;  /* 0x000005801e08c810 */ /* 0x002fea0007f1e0ff */
[----:B--2---:R-:W-:Y:S01]  /*41d0*/  @!P4 IMAD.X R2, RZ, RZ, R31, P0 ;  /* 0x000000ffff02c224 */ /* 0x004fe200000e061f */
[----:B---3--:R-:W-:Y:S07]  /*41e0*/  @!P2 BRA `(.L_x_74) ;  /* 0x000000740004a947 */ /* 0x008fee0003800000 */
.L_x_197:
[----:B------:R-:W-:Y:S01]  /*41f0*/  @!P4 R2UR UR9, R8 ;  /* 0x000000000809c2ca */ /* 0x000fe200000e0000 */
[----:B------:R-:W-:Y:S01]  /*4200*/  VOTEU.ALL UP1, P4 ;  /* 0x0000000000ff7886 */ /* 0x000fe20002020000 */
[----:B------:R-:W-:Y:S01]  /*4210*/  @!P4 R2UR UR8, R2 ;  /* 0x000000000208c2ca */ /* 0x000fe200000e0000 */
[----:B-1----:R-:W-:Y:S01]  /*4220*/  @!P4 IMAD.MOV.U32 R0, RZ, RZ, 0x2000 ;  /* 0x00002000ff00c424 */ /* 0x002fe200078e00ff */
[----:B------:R-:W-:Y:S01]  /*4230*/  UMOV UR44, UR36 ;  /* 0x00000024002c7c82 */ /* 0x000fe20008000000 */
[----:B------:R-:W-:Y:S02]  /*4240*/  UPRMT UR21, UR37, 0x654, UR41 ;  /* 0x0000065425157896 */ /* 0x000fe40008000029 */
[----:B------:R-:W-:Y:S01]  /*4250*/  @!UP1 UIADD3 UR40, UPT, UPT, UR7, 0x400, URZ ;  /* 0x0000040007289890 */ /* 0x000fe2000fffe0ff */
[----:B------:R-:W-:Y:S05]  /*4260*/  VOTEU.ALL UP1, P4 ;  /* 0x0000000000ff7886 */ /* 0x000fea0002020000 */
[----:B------:R-:W-:Y:S01]  /*4270*/  IMAD.U32 R8, RZ, RZ, UR9 ;  /* 0x00000009ff087e24 */ /* 0x000fe2000f8e00ff */
[----:B------:R-:W-:Y:S01]  /*4280*/  UMOV UR9, 0x10000000 ;  /* 0x1000000000097882 */ /* 0x000fe20000000000 */
[----:B------:R-:W-:Y:S01]  /*4290*/  IMAD.U32 R9, RZ, RZ, UR8 ;  /* 0x00000008ff097e24 */ /* 0x000fe2000f8e00ff */
[----:B------:R-:W-:Y:S02]  /*42a0*/  UMOV UR8, 0x0 ;  /* 0x0000000000087882 */ /* 0x000fe40000000000 */
[----:B------:R-:W-:Y:S02]  /*42b0*/  @!P4 R2UR UR10, R8 ;  /* 0x00000000080ac2ca */ /* 0x000fe400000e0000 */
[----:B------:R-:W-:Y:S02]  /*42c0*/  @!P4 R2UR UR11, R9 ;  /* 0x00000000090bc2ca */ /* 0x000fe400000e0000 */
[----:B------:R-:W-:Y:S05]  /*42d0*/  @!P4 IADD3 R8, P0, PT, R30, 0x580, RZ ;  /* 0x000005801e08c810 */ /* 0x000fea0007f1e0ff */
[----:B------:R-:W-:Y:S06]  /*42e0*/  @!P4 IMAD.X R2, RZ, RZ, R31, P0 ;  /* 0x000000ffff02c224 */ /* 0x000fec00000e061f */
[----:B------:R1:W-:Y:S01]  /*42f0*/  @!UP1 UTMALDG.3D [UR40], [UR10], desc[UR8] ;  /* 0x000008280a0095b4 */ /* 0x0003e20008011000 */
[----:B------:R1:W-:Y:S01]  /*4300*/  @!P4 SYNCS.ARRIVE.TRANS64.RED.A0TR RZ, [UR7+0x40], R0 ;  /* 0x00004000ffffc9a7 */ /* 0x0003e20008300407 */
[----:B------:R-:W-:Y:S01]  /*4310*/  SYNCS.ARRIVE.TRANS64.RED.A1T0 RZ, [UR21], RZ ;  /* 0x000000ffffff79a7 */ /* 0x000fe20008100415 */
[----:B------:R-:W2:Y:S02]  /*4320*/  SYNCS.PHASECHK.TRANS64.TRYWAIT P2, [UR7+0x68], R32 ;  /* 0x00006820ff0075a7 */ /* 0x000ea40008041107 */
[----:B-12---:R-:W-:Y:S05]  /*4330*/  @!P2 BRA `(.L_x_75) ;  /* 0x0000007000c8a947 */ /* 0x006fea0003800000 */
.L_x_199:
[----:B------:R-:W-:Y:S01]  /*4340*/  @!P4 R2UR UR9, R8 ;  /* 0x000000000809c2ca */ /* 0x000fe200000e0000 */
[----:B------:R-:W-:Y:S01]  /*4350*/  VOTEU.ALL UP1, P4 ;  /* 0x0000000000ff7886 */ /* 0x000fe20002020000 */
[----:B------:R-:W-:Y:S01]  /*4360*/  @!P4 R2UR UR8, R2 ;  /* 0x000000000208c2ca */ /* 0x000fe200000e0000 */
[----:B-1----:R-:W-:Y:S01]  /*4370*/  @!P4 IMAD.MOV.U32 R0, RZ, RZ, 0x2000 ;  /* 0x00002000ff00c424 */ /* 0x002fe200078e00ff */
[----:B------:R-:W-:Y:S01]  /*4380*/  UMOV UR35, UR43 ;  /* 0x0000002b00237c82 */ /* 0x000fe20008000000 */
[----:B------:R-:W-:Y:S02]  /*4390*/  UPRMT UR15, UR37, 0x654, UR33 ;  /* 0x00000654250f7896 */ /* 0x000fe40008000021 */
[----:B------:R-:W-:Y:S02]  /*43a0*/  @!UP1 UIADD3 UR34, UPT, UPT, UR42, 0x20, URZ ;  /* 0x000000202a229890 */ /* 0x000fe4000fffe0ff */
[----:B------:R-:W-:Y:S01]  /*43b0*/  @!UP1 UIADD3 UR32, UPT, UPT, UR7, 0x2400, URZ ;  /* 0x0000240007209890 */ /* 0x000fe2000fffe0ff */
[----:B------:R-:W-:Y:S03]  /*43c0*/  VOTEU.ALL UP1, P4 ;  /* 0x0000000000ff7886 */ /* 0x000fe60002020000 */
        /* <DEDUP_REMOVED lines=13> */
.L_x_201:
[----:B------:R-:W-:Y:S01]  /*44a0*/  @!P4 R2UR UR9, R8 ;  /* 0x000000000809c2ca */ /* 0x000fe200000e0000 */
[----:B------:R-:W-:Y:S01]  /*44b0*/  VOTEU.ALL UP1, P4 ;  /* 0x0000000000ff7886 */ /* 0x000fe20002020000 */
[----:B------:R-:W-:Y:S01]  /*44c0*/  @!P4 R2UR UR8, R2 ;  /* 0x000000000208c2ca */ /* 0x000fe200000e0000 */
[----:B-1----:R-:W-:Y:S01]  /*44d0*/  @!P4 IMAD.MOV.U32 R0, RZ, RZ, 0x2000 ;  /* 0x00002000ff00c424 */ /* 0x002fe200078e00ff */
[----:B------:R-:W-:Y:S01]  /*44e0*/  UMOV UR27, UR43 ;  /* 0x0000002b001b7c82 */ /* 0x000fe20008000000 */
[----:B------:R-:W-:Y:S01]  /*44f0*/  UMOV UR28, UR36 ;  /* 0x00000024001c7c82 */ /* 0x000fe20008000000 */
[----:B------:R-:W-:Y:S02]  /*4500*/  @!UP1 UIADD3 UR26, UPT, UPT, UR42, 0x40, URZ ;  /* 0x000000402a1a9890 */ /* 0x000fe4000fffe0ff */
[----:B------:R-:W-:Y:S01]  /*4510*/  @!UP1 UIADD3 UR24, UPT, UPT, UR7, 0x4400, URZ ;  /* 0x0000440007189890 */ /* 0x000fe2000fffe0ff */
[----:B------:R-:W-:Y:S01]  /*4520*/  VOTEU.ALL UP1, P4 ;  /* 0x0000000000ff7886 */ /* 0x000fe20002020000 */
[----:B------:R-:W-:Y:S03]  /*4530*/  UPRMT UR14, UR37, 0x654, UR25 ;  /* 0x00000654250e7896 */ /* 0x000fe60008000019 */
        /* <DEDUP_REMOVED lines=13> */
.L_x_203:
[----:B------:R-:W-:Y:S01]  /*4610*/  @!P4 R2UR UR9, R8 ;  /* 0x000000000809c2ca */ /* 0x000fe200000e0000 */
[----:B------:R-:W-:Y:S01]  /*4620*/  VOTEU.ALL UP1, P4 ;  /* 0x0000000000ff7886 */ /* 0x000fe20002020000 */
[----:B------:R-:W-:Y:S01]  /*4630*/  @!P4 R2UR UR8, R2 ;  /* 0x000000000208c2ca */ /* 0x000fe200000e0000 */
[----:B-1----:R-:W-:Y:S01]  /*4640*/  @!P4 IMAD.MOV.U32 R0, RZ, RZ, 0x2000 ;  /* 0x00002000ff00c424 */ /* 0x002fe200078e00ff */
[----:B------:R-:W-:Y:S01]  /*4650*/  UMOV UR19, UR43 ;  /* 0x0000002b00137c82 */ /* 0x000fe20008000000 */
[----:B------:R-:W-:Y:S01]  /*4660*/  UMOV UR20, UR36 ;  /* 0x0000002400147c82 */ /* 0x000fe20008000000 */
[----:B------:R-:W-:Y:S01]  /*4670*/  @!UP1 UIADD3 UR18, UPT, UPT, UR42, 0x60, URZ ;  /* 0x000000602a129890 */ /* 0x000fe2000fffe0ff */
[----:B------:R-:W-:Y:S01]  /*4680*/  SHF.L.U32 R14, RZ, 0x1f, RZ ;  /* 0x0000001fff0e7819 */ /* 0x000fe200000006ff */
        /* <DEDUP_REMOVED lines=16> */
.L_x_205:
[----:B------:R-:W-:Y:S01]  /*4790*/  @!P4 R2UR UR9, R8 ;  /* 0x000000000809c2ca */ /* 0x000fe200000e0000 */
[----:B------:R-:W-:Y:S01]  /*47a0*/  VOTEU.ALL UP1, P4 ;  /* 0x0000000000ff7886 */ /* 0x000fe20002020000 */
[----:B------:R-:W-:Y:S01]  /*47b0*/  @!P4 R2UR UR8, R2 ;  /* 0x000000000208c2ca */ /* 0x000fe200000e0000 */
[----:B-1----:R-:W-:Y:S01]  /*47c0*/  @!P4 IMAD.MOV.U32 R0, RZ, RZ, 0x2000 ;  /* 0x00002000ff00c424 */ /* 0x002fe200078e00ff */
[----:B------:R-:W-:Y:S01]  /*47d0*/  UMOV UR18, 0x0 ;  /* 0x0000000000127882 */ /* 0x000fe20000000000 */
[----:B------:R-:W-:Y:S01]  /*47e0*/  UMOV UR19, 0x10000000 ;  /* 0x1000000000137882 */ /* 0x000fe20000000000 */
[----:B------:R-:W-:Y:S01]  /*47f0*/  @!UP1 UIADD3 UR10, UPT, UPT, UR42, 0x80, URZ ;  /* 0x000000802a0a9890 */ /* 0x000fe2000fffe0ff */
[----:B------:R-:W-:Y:S01]  /*4800*/  UMOV UR11, UR43 ;  /* 0x0000002b000b7c82 */ /* 0x000fe20008000000 */
[----:B------:R-:W-:Y:S05]  /*4810*/  UMOV UR12, UR36 ;  /* 0x00000024000c7c82 */ /* 0x000fea0008000000 */
[----:B------:R-:W-:Y:S01]  /*4820*/  IMAD.U32 R8, RZ, RZ, UR9 ;  /* 0x00000009ff087e24 */ /* 0x000fe2000f8e00ff */
[----:B------:R-:W-:Y:S01]  /*4830*/  UMOV UR9, UR41 ;  /* 0x0000002900097c82 */ /* 0x000fe20008000000 */
[----:B------:R-:W-:Y:S01]  /*4840*/  IMAD.U32 R9, RZ, RZ, UR8 ;  /* 0x00000008ff097e24 */ /* 0x000fe2000f8e00ff */
[----:B------:R-:W-:Y:S02]  /*4850*/  @!UP1 UIADD3 UR8, UPT, UPT, UR7, 0x400, URZ ;  /* 0x0000040007089890 */ /* 0x000fe4000fffe0ff */
[----:B------:R-:W-:Y:S01]  /*4860*/  @!P4 R2UR UR22, R8 ;  /* 0x000000000816c2ca */ /* 0x000fe200000e0000 */
[----:B------:R-:W-:Y:S01]  /*4870*/  VOTEU.ALL UP1, P4 ;  /* 0x0000000000ff7886 */ /* 0x000fe20002020000 */
        /* <DEDUP_REMOVED lines=8> */
.L_x_207:
        /* <DEDUP_REMOVED lines=23> */
.L_x_209:
[----:B------:R-:W2:Y:S01]  /*4a70*/  LDC.64 R12, c[0x0][0xb18] ;  /* 0x0002c600ff0c7b82 */ /* 0x000ea20000000a00 */
[----:B------:R-:W-:Y:S01]  /*4a80*/  @!P4 R2UR UR8, R2 ;  /* 0x000000000208c2ca */ /* 0x000fe200000e0000 */
[----:B------:R-:W-:Y:S01]  /*4a90*/  VOTEU.ALL UP1, P4 ;  /* 0x0000000000ff7886 */ /* 0x000fe20002020000 */
[----:B------:R-:W-:Y:S01]  /*4aa0*/  @!P4 R2UR UR9, R8 ;  /* 0x000000000809c2ca */ /* 0x000fe200000e0000 */
[----:B-1----:R-:W-:Y:S01]  /*4ab0*/  @!P4 IMAD.MOV.U32 R0, RZ, RZ, 0x2000 ;  /* 0x00002000ff00c424 */ /* 0x002fe200078e00ff */
[----:B------:R-:W-:Y:S03]  /*4ac0*/  UMOV UR18, 0x0 ;  /* 0x0000000000127882 */ /* 0x000fe60000000000 */
[----:B------:R-:W1:Y:S01]  /*4ad0*/  @!P1 LDC R2, c[0x0][0xb0c] ;  /* 0x0002c300ff029b82 */ /* 0x000e620000000800 */
[----:B------:R-:W-:Y:S01]  /*4ae0*/  @!UP1 UIADD3 UR10, UPT, UPT, UR42, 0xc0, URZ ;  /* 0x000000c02a0a9890 */ /* 0x000fe2000fffe0ff */
[----:B------:R-:W-:Y:S01]  /*4af0*/  @P3 SHF.R.U32.HI R27, RZ, 0x10, R21 ;  /* 0x00000010ff1b3819 */ /* 0x000fe20000011615 */
[----:B------:R-:W-:Y:S01]  /*4b00*/  UMOV UR19, 0x10000000 ;  /* 0x1000000000137882 */ /* 0x000fe20000000000 */
[----:B------:R-:W-:Y:S01]  /*4b10*/  UMOV UR11, UR43 ;  /* 0x0000002b000b7c82 */ /* 0x000fe20008000000 */
[----:B------:R-:W-:Y:S01]  /*4b20*/  UMOV UR12, UR36 ;  /* 0x00000024000c7c82 */ /* 0x000fe20008000000 */
[----:B------:R-:W-:Y:S02]  /*4b30*/  VIADD R29, R29, 0x1 ;  /* 0x000000011d1d7836 */ /* 0x000fe40000000000 */
[----:B------:R-:W-:Y:S01]  /*4b40*/  IMAD.U32 R9, RZ, RZ, UR8 ;  /* 0x00000008ff097e24 */ /* 0x000fe2000f8e00ff */
[----:B------:R-:W-:Y:S01]  /*4b50*/  @!UP1 UIADD3 UR8, UPT, UPT, UR7, 0x4400, URZ ;  /* 0x0000440007089890 */ /* 0x000fe2000fffe0ff */
[----:B------:R-:W-:Y:S01]  /*4b60*/  IMAD.U32 R8, RZ, RZ, UR9 ;  /* 0x00000009ff087e24 */ /* 0x000fe2000f8e00ff */
[----:B------:R-:W-:Y:S01]  /*4b70*/  VOTEU.ALL UP1, P4 ;  /* 0x0000000000ff7886 */ /* 0x000fe20002020000 */
[----:B------:R-:W-:Y:S01]  /*4b80*/  UMOV UR9, UR25 ;  /* 0x0000001900097c82 */ /* 0x000fe20008000000 */
[----:B------:R-:W-:Y:S02]  /*4b90*/  @!P4 R2UR UR21, R9 ;  /* 0x000000000915c2ca */ /* 0x000fe400000e0000 */
[----:B------:R-:W-:Y:S02]  /*4ba0*/  @!P4 R2UR UR20, R8 ;  /* 0x000000000814c2ca */ /* 0x000fe400000e0000 */
[----:B------:R-:W3:Y:S11]  /*4bb0*/  LDC.64 R8, c[0x0][0xb10] ;  /* 0x0002c400ff087b82 */ /* 0x000ef60000000a00 */
[----:B------:R1:W-:Y:S01]  /*4bc0*/  @!UP1 UTMALDG.3D [UR8], [UR20], desc[UR18] ;  /* 0x00001208140095b4 */ /* 0x0003e20008011000 */
[----:B------:R5:W-:Y:S01]  /*4bd0*/  @!P4 SYNCS.ARRIVE.TRANS64.RED.A0TR RZ, [UR7+0x50], R0 ;  /* 0x00005000ffffc9a7 */ /* 0x000be20008300407 */
[C---:B---3--:R-:W-:Y:S01]  /*4be0*/  @!P1 IMAD.HI.U32 R8, R11.reuse, R8, RZ ;  /* 0x000000080b089227 */ /* 0x048fe200078e00ff */
[----:B--2---:R-:W-:Y:S02]  /*4bf0*/  @!P1 ISETP.NE.AND P0, PT, R12, 0x1, PT ;  /* 0x000000010c00980c */ /* 0x004fe40003f05270 */
[----:B-1----:R-:W-:Y:S01]  /*4c00*/  @!P1 ISETP.NE.AND P2, PT, R2, 0x1, PT ;  /* 0x000000010200980c */ /* 0x002fe20003f45270 */
[----:B------:R-:W-:Y:S01]  /*4c10*/  SYNCS.ARRIVE.TRANS64.RED.A1T0 RZ, [UR14], RZ ;  /* 0x000000ffffff79a7 */ /* 0x000fe2000810040e */
[C---:B------:R-:W-:Y:S01]  /*4c20*/  @!P1 IMAD.HI.U32 R13, R10.reuse, R13, RZ ;  /* 0x0000000d0a0d9227 */ /* 0x040fe200078e00ff */
[----:B------:R-:W-:Y:S04]  /*4c30*/  @!P1 SHF.R.U32.HI R8, RZ, R9, R8 ;  /* 0x00000009ff089219 */ /* 0x000fe80000011608 */
[----:B------:R-:W-:Y:S01]  /*4c40*/  @!P1 SEL R8, R11, R8, !P2 ;  /* 0x000000080b089207 */ /* 0x000fe20005000000 */
[----:B------:R-:W1:Y:S01]  /*4c50*/  SYNCS.PHASECHK.TRANS64.TRYWAIT P5, [UR7+0x78], R14 ;  /* 0x0000780eff0075a7 */ /* 0x000e6200080a1107 */
[----:B-----5:R-:W2:Y:S02]  /*4c60*/  @!P1 LDC R0, c[0x0][0xb20] ;  /* 0x0002c800ff009b82 */ /* 0x020ea40000000800 */
[----:B--2---:R-:W-:Y:S04]  /*4c70*/  @!P1 SHF.R.U32.HI R0, RZ, R0, R13 ;  /* 0x00000000ff009219 */ /* 0x004fe8000001160d */
[----:B------:R-:W-:Y:S05]  /*4c80*/  @!P1 SEL R9, R10, R0, !P0 ;  /* 0x000000000a099207 */ /* 0x000fea0004000000 */
[----:B------:R-:W-:Y:S02]  /*4c90*/  @!P1 IMAD.IADD R0, R9, 0x1, -R8 ;  /* 0x0000000109009824 */ /* 0x000fe400078e0a08 */
[----:B------:R-:W-:Y:S02]  /*4ca0*/  @!P1 IMAD.IADD R8, R8, 0x1, -R9 ;  /* 0x0000000108089824 */ /* 0x000fe400078e0a09 */
[----:B------:R-:W-:Y:S02]  /*4cb0*/  @!P1 IMAD R11, R0, R2, R11 ;  /* 0x00000002000b9224 */ /* 0x000fe400078e020b */
[----:B------:R-:W-:Y:S01]  /*4cc0*/  @!P1 IMAD R10, R8, R12, R10 ;  /* 0x0000000c080a9224 */ /* 0x000fe200078e020a */
[----:B-1----:R-:W-:Y:S06]  /*4cd0*/  @!P5 BRA `(.L_x_81) ;  /* 0x0000006800f0d947 */ /* 0x002fec0003800000 */
.L_x_211:
[----:B------:R-:W-:Y:S01]  /*4ce0*/  @!P4 IADD3 R2, P0, PT, R30, 0x580, RZ ;  /* 0x000005801e02c810 */ /* 0x000fe20007f1e0ff */
[----:B------:R-:W-:Y:S01]  /*4cf0*/  VOTEU.ALL UP1, P4 ;  /* 0x0000000000ff7886 */ /* 0x000fe20002020000 */
[----:B------:R-:W-:Y:S01]  /*4d00*/  UMOV UR18, 0x0 ;  /* 0x0000000000127882 */ /* 0x000fe20000000000 */
[----:B------:R-:W-:Y:S01]  /*4d10*/  UMOV UR19, 0x10000000 ;  /* 0x1000000000137882 */ /* 0x000fe20000000000 */
[----:B------:R-:W-:Y:S01]  /*4d20*/  @!P4 R2UR UR9, R2 ;  /* 0x000000000209c2ca */ /* 0x000fe200000e0000 */
[----:B-1----:R-:W-:Y:S01]  /*4d30*/  @!P4 IMAD.X R0, RZ, RZ, R31, P0 ;  /* 0x000000ffff00c224 */ /* 0x002fe200000e061f */
[----:B------:R-:W-:Y:S01]  /*4d40*/  @!UP1 UIADD3 UR10, UPT, UPT, UR42, 0xe0, URZ ;  /* 0x000000e02a0a9890 */ /* 0x000fe2000fffe0ff */
[----:B------:R-:W-:Y:S01]  /*4d50*/  ISETP.NE.AND P0, PT, R29, 0x2, PT ;  /* 0x000000021d00780c */ /* 0x000fe20003f05270 */
[----:B------:R-:W-:Y:S01]  /*4d60*/  UMOV UR11, UR43 ;  /* 0x0000002b000b7c82 */ /* 0x000fe20008000000 */
[----:B------:R-:W-:Y:S01]  /*4d70*/  UMOV UR12, UR36 ;  /* 0x00000024000c7c82 */ /* 0x000fe20008000000 */
[----:B------:R-:W-:Y:S01]  /*4d80*/  @!P4 R2UR UR8, R0 ;  /* 0x000000000008c2ca */ /* 0x000fe200000e0000 */
[----:B------:R-:W-:Y:S01]  /*4d90*/  IMAD.IADD R14, R10, 0x1, R62 ;  /* 0x000000010a0e7824 */ /* 0x000fe200078e023e */
[----:B------:R-:W-:Y:S01]  /*4da0*/  @P3 R2UR UR36, R27 ;  /* 0x000000001b2432ca */ /* 0x000fe200000e0000 */
[----:B------:R-:W-:Y:S01]  /*4db0*/  IMAD.IADD R15, R11, 0x1, R63 ;  /* 0x000000010b0f7824 */ /* 0x000fe200078e023f */
[----:B------:R-:W-:Y:S02]  /*4dc0*/  SEL R0, RZ, 0x1, P0 ;  /* 0x00000001ff007807 */ /* 0x000fe40000000000 */
[----:B------:R-:W-:Y:S01]  /*4dd0*/  SEL R29, R29, RZ, P0 ;  /* 0x000000ff1d1d7207 */ /* 0x000fe20000000000 */
[----:B------:R-:W-:Y:S01]  /*4de0*/  IMAD.U32 R8, RZ, RZ, UR9 ;  /* 0x00000009ff087e24 */ /* 0x000fe2000f8e00ff */
[----:B------:R-:W-:Y:S01]  /*4df0*/  UMOV UR9, UR17 ;  /* 0x0000001100097c82 */ /* 0x000fe20008000000 */
[----:B------:R-:W-:Y:S03]  /*4e00*/  LOP3.LUT R28, R28, R0, RZ, 0x3c, !PT ;  /* 0x000000001c1c7212 */ /* 0x000fe600078e3cff */
[----:B------:R-:W-:Y:S01]  /*4e10*/  @!P4 R2UR UR14, R8 ;  /* 0x00000000080ec2ca */ /* 0x000fe200000e0000 */
[----:B------:R-:W-:Y:S01]  /*4e20*/  IMAD.U32 R9, RZ, RZ, UR8 ;  /* 0x00000008ff097e24 */ /* 0x000fe2000f8e00ff */
[----:B------:R-:W-:Y:S01]  /*4e30*/  @!UP1 UIADD3 UR8, UPT, UPT, UR7, 0x6400, URZ ;  /* 0x0000640007089890 */ /* 0x000fe2000fffe0ff */
[----:B------:R-:W-:Y:S03]  /*4e40*/  VOTEU.ALL UP1, P4 ;  /* 0x0000000000ff7886 */ /* 0x000fe60002020000 */
[----:B------:R-:W-:Y:S11]  /*4e50*/  @!P4 R2UR UR15, R9 ;  /* 0x00000000090fc2ca */ /* 0x000ff600000e0000 */
[----:B------:R-:W-:Y:S02]  /*4e60*/  @!UPT UIADD3 URZ, UPT, UPT, URZ, URZ, URZ ;  /* 0x000000fffffff290 */ /* 0x000fe4000fffe0ff */
[----:B------:R2:W-:Y:S01]  /*4e70*/  @!UP1 UTMALDG.3D [UR8], [UR14], desc[UR18] ;  /* 0x000012080e0095b4 */ /* 0x0005e20008011000 */
[----:B------:R2:W-:Y:S01]  /*4e80*/  @!P4 SYNCS.ARRIVE.TRANS64.RED.A0TR RZ, [UR7+0x58], R25 ;  /* 0x00005819ffffc9a7 */ /* 0x0005e20008300407 */
[----:B------:R-:W-:Y:S01]  /*4e90*/  UPLOP3.LUT UP1, UPT, UPT, UPT, UPT, 0x80, 0x8 ;  /* 0x000000000008789c */ /* 0x000fe20003f2f070 */
[----:B------:R-:W-:Y:S01]  /*4ea0*/  SYNCS.ARRIVE.TRANS64.RED.A1T0 RZ, [UR13], RZ ;  /* 0x000000ffffff79a7 */ /* 0x000fe2000810040d */
[----:B------:R-:W-:Y:S09]  /*4eb0*/  @P3 BRA `(.L_x_82) ;  /* 0xffffffec002c3947 */ /* 0x000ff2000383ffff */
[----:B------:R-:W1:Y:S02]  /*4ec0*/  SYNCS.PHASECHK.TRANS64.TRYWAIT P0, [UR7+0x60], R32 ;  /* 0x00006020ff0075a7 */ /* 0x000e640008001107 */
[----:B-1----:R-:W-:Y:S05]  /*4ed0*/  @!P0 BRA `(.L_x_83) ;  /* 0x0000006800888947 */ /* 0x002fea0003800000 */
.L_x_213:
[----:B------:R-:W3:Y:S02]  /*4ee0*/  SYNCS.PHASECHK.TRANS64.TRYWAIT P0, [UR7+0x68], R32 ;  /* 0x00006820ff0075a7 */ /* 0x000ee40008001107 */
[----:B---3--:R-:W-:Y:S05]  /*4ef0*/  @!P0 BRA `(.L_x_84) ;  /* 0x0000006800988947 */ /* 0x008fea0003800000 */
.L_x_215:
[----:B------:R-:W3:Y:S01]  /*4f00*/  SYNCS.PHASECHK.TRANS64.TRYWAIT P0, [UR7+0x70], R32 ;  /* 0x00007020ff0075a7 */ /* 0x000ee20008001107 */
[----:B-1----:R-:W-:Y:S01]  /*4f10*/  HFMA2 R0, -RZ, RZ, 0, 5.9604644775390625e-08 ;  /* 0x00000001ff007431 */ /* 0x002fe200000001ff */
[----:B---3--:R-:W-:Y:S06]  /*4f20*/  @!P0 BRA `(.L_x_85) ;  /* 0x0000006800a48947 */ /* 0x008fec0003800000 */
.L_x_217:
[----:B-1----:R-:W-:Y:S02]  /*4f30*/  MOV R2, UR7 ;  /* 0x0000000700027c02 */ /* 0x002fe40008000f00 */
[----:B------:R-:W-:-:S07]  /*4f40*/  SHF.L.U32 R0, R0, 0x1f, RZ ;  /* 0x0000001f00007819 */ /* 0x000fce00000006ff */
.L_x_86:
[----:B-1----:R1:W3:Y:S02]  /*4f50*/  SYNCS.PHASECHK.TRANS64.TRYWAIT P0, [R2+URZ+0x78], R0 ;  /* 0x00007800020075a7 */ /* 0x0022e400080011ff */
[----:B---3--:R-:W-:Y:S05]  /*4f60*/  @!P0 NANOSLEEP.SYNCS 0x989680 ;  /* 0x009896800000895d */ /* 0x008fea0003900000 */
[----:B------:R-:W3:Y:S02]  /*4f70*/  @!P0 SYNCS.PHASECHK.TRANS64 P0, [R2+URZ+0x78], R0 ;  /* 0x00007800020085a7 */ /* 0x000ee400080010ff */
[----:B--23--:R-:W-:Y:S05]  /*4f80*/  @P0 EXIT ;  /* 0x000000000000094d */ /* 0x00cfea0003800000 */
[----:B------:R-:W-:Y:S05]  /*4f90*/  BRA `(.L_x_86) ;  /* 0xfffffffc00ec7947 */ /* 0x000fea000383ffff */
.L_x_67:
[----:B------:R-:W-:-:S06]  /*4fa0*/  UISETP.GE.AND UP1, UPT, UR8, 0x4, UPT ;  /* 0x000000040800788c */ /* 0x000fcc000bf26270 */
[----:B------:R-:W-:-:S13]  /*4fb0*/  PLOP3.LUT P0, PT, PT, PT, UP1, 0x80, 0x8 ;  /* 0x000000000008781c */ /* 0x000fda0003f0f018 */
[----:B------:R-:W-:Y:S05]  /*4fc0*/  @!P0 EXIT ;  /* 0x000000000000894d */ /* 0x000fea0003800000 */
[----:B------:R-:W-:Y:S01]  /*4fd0*/  BAR.SYNC.DEFER_BLOCKING 0x6, 0xa0 ;  /* 0x0182800000007b1d */ /* 0x000fe20000010000 */
[C---:B------:R-:W-:Y:S01]  /*4fe0*/  IMAD.SHL.U32 R4, R76.reuse, 0x20, RZ ;  /* 0x000000204c047824 */ /* 0x040fe200078e00ff */
[C---:B------:R-:W-:Y:S01]  /*4ff0*/  R2P PR, R76.reuse, 0x6 ;  /* 0x000000064c007804 */ /* 0x040fe20000000000 */
[C---:B------:R-:W-:Y:S01]  /*5000*/  IMAD.SHL.U32 R68, R76.reuse, 0x4, RZ ;  /* 0x000000044c447824 */ /* 0x040fe200078e00ff */
[----:B------:R-:W-:Y:S01]  /*5010*/  CS2R R72, SRZ ;  /* 0x0000000000487805 */ /* 0x000fe2000001ff00 */
[----:B------:R-:W-:Y:S01]  /*5020*/  IMAD.U32 R32, R76, 0x10000, RZ ;  /* 0x000100004c207824 */ /* 0x000fe200078e00ff */
[----:B------:R-:W-:Y:S02]  /*5030*/  UMOV UR48, 0x400 ;  /* 0x0000040000307882 */ /* 0x000fe40000000000 */
[----:B------:R-:W1:Y:S01]  /*5040*/  LDC R67, c[0x0][0x370] ;  /* 0x0000dc00ff437b82 */ /* 0x000e620000000800 */
[----:B------:R-:W-:Y:S01]  /*5050*/  ULEA UR48, UR37, UR48, 0x18 ;  /* 0x0000003025307291 */ /* 0x000fe2000f8ec0ff */
[----:B------:R-:W-:Y:S01]  /*5060*/  LOP3.LUT R3, R4, 0xe0, RZ, 0xc0, !PT ;  /* 0x000000e004037812 */ /* 0x000fe200078ec0ff */
[----:B------:R-:W-:Y:S01]  /*5070*/  IMAD.SHL.U32 R2, R76, 0x10, RZ ;  /* 0x000000104c027824 */ /* 0x000fe200078e00ff */
[----:B------:R-:W-:Y:S01]  /*5080*/  LOP3.LUT R4, R4, 0x100, RZ, 0xc0, !PT ;  /* 0x0000010004047812 */ /* 0x000fe200078ec0ff */
[----:B------:R-:W-:Y:S01]  /*5090*/  UIADD3 UR4, UPT, UPT, UR48, 0x400, URZ ;  /* 0x0000040030047890 */ /* 0x000fe2000fffe0ff */
[----:B------:R-:W-:Y:S01]  /*50a0*/  LOP3.LUT R68, R3, 0x1c, R68, 0xf8, !PT ;  /* 0x0000001c03447812 */ /* 0x000fe200078ef844 */
[----:B------:R-:W-:Y:S01]  /*50b0*/  IMAD.MOV.U32 R75, RZ, RZ, 0x10 ;  /* 0x00000010ff4b7424 */ /* 0x000fe200078e00ff */
[----:B------:R-:W2:Y:S01]  /*50c0*/  LDC R28, c[0x0][0xb0c] ;  /* 0x0002c300ff1c7b82 */ /* 0x000ea20000000800 */
[----:B------:R-:W-:Y:S01]  /*50d0*/  SHF.R.U32.HI R3, RZ, 0x2, R76 ;  /* 0x00000002ff037819 */ /* 0x000fe2000001164c */
[----:B------:R-:W-:Y:S01]  /*50e0*/  IMAD.MOV.U32 R74, RZ, RZ, 0x20 ;  /* 0x00000020ff4a7424 */ /* 0x000fe200078e00ff */
[----:B------:R-:W-:Y:S01]  /*50f0*/  LOP3.LUT R32, R32, 0x600000, RZ, 0xc0, !PT ;  /* 0x0060000020207812 */ /* 0x000fe200078ec0ff */
[----:B------:R-:W-:Y:S01]  /*5100*/  IMAD.MOV.U32 R31, RZ, RZ, RZ ;  /* 0x000000ffff1f7224 */ /* 0x000fe200078e00ff */
[----:B------:R-:W-:Y:S01]  /*5110*/  LOP3.LUT R2, R4, 0x600, R2, 0xf8, !PT ;  /* 0x0000060004027812 */ /* 0x000fe200078ef802 */
[----:B------:R-:W-:Y:S01]  /*5120*/  IMAD.MOV.U32 R79, RZ, RZ, RZ ;  /* 0x000000ffff4f7224 */ /* 0x000fe200078e00ff */
[----:B------:R-:W-:Y:S01]  /*5130*/  LOP3.LUT R68, R68, 0x4, R3, 0x78, !PT ;  /* 0x0000000444447812 */ /* 0x000fe200078e7803 */
[----:B------:R-:W4:Y:S01]  /*5140*/  LDC R65, c[0x0][0xb20] ;  /* 0x0002c800ff417b82 */ /* 0x000f220000000800 */
[----:B------:R-:W3:Y:S01]  /*5150*/  LDS R0, [UR48+0x140] ;  /* 0x00014030ff007984 */ /* 0x000ee20008000800 */
[----:B------:R-:W-:Y:S01]  /*5160*/  LOP3.LUT R76, R76, 0x60, RZ, 0xc0, !PT ;  /* 0x000000604c4c7812 */ /* 0x000fe200078ec0ff */
[----:B------:R-:W-:Y:S01]  /*5170*/  IMAD.U32 R70, RZ, RZ, UR4 ;  /* 0x00000004ff467e24 */ /* 0x000fe2000f8e00ff */
[----:B------:R-:W-:Y:S01]  /*5180*/  LOP3.LUT R68, R2, R68, RZ, 0xfc, !PT ;  /* 0x0000004402447212 */ /* 0x000fe200078efcff */
[----:B------:R-:W1:Y:S01]  /*5190*/  LDCU.64 UR52, c[0x0][0x348] ;  /* 0x00006900ff3477ac */ /* 0x000e620008000a00 */
[----:B------:R-:W-:-:S02]  /*51a0*/  SEL R75, R75, 0xfffffff0, !P2 ;  /* 0xfffffff04b4b7807 */ /* 0x000fc40005000000 */
[----:B------:R-:W1:Y:S01]  /*51b0*/  LDC R27, c[0x0][0xb30] ;  /* 0x0002cc00ff1b7b82 */ /* 0x000e620000000800 */
[----:B------:R-:W-:Y:S01]  /*51c0*/  SEL R74, R74, 0xffffffe0, !P1 ;  /* 0xffffffe04a4a7807 */ /* 0x000fe20004800000 */
[----:B------:R-:W1:Y:S01]  /*51d0*/  LDCU.64 UR38, c[0x0][0x888] ;  /* 0x00011100ff2677ac */ /* 0x000e620008000a00 */
[----:B------:R-:W1:Y:S05]  /*51e0*/  LDCU.64 UR44, c[0x0][0x890] ;  /* 0x00011200ff2c77ac */ /* 0x000e6a0008000a00 */
[----:B------:R-:W1:Y:S01]  /*51f0*/  LDC.64 R60, c[0x0][0xb10] ;  /* 0x0002c400ff3c7b82 */ /* 0x000e620000000a00 */
[----:B------:R-:W-:Y:S01]  /*5200*/  UMOV UR49, URZ ;  /* 0x000000ff00317c82 */ /* 0x000fe20008000000 */
[----:B------:R-:W-:-:S06]  /*5210*/  UMOV UR51, URZ ;  /* 0x000000ff00337c82 */ /* 0x000fcc0008000000 */
[----:B------:R-:W1:Y:S08]  /*5220*/  LDC.64 R24, c[0x0][0xb18] ;  /* 0x0002c600ff187b82 */ /* 0x000e700000000a00 */
[----:B------:R-:W1:Y:S08]  /*5230*/  LDC.64 R22, c[0x0][0xb28] ;  /* 0x0002ca00ff167b82 */ /* 0x000e700000000a00 */
[----:B------:R-:W1:Y:S01]  /*5240*/  LDC.64 R58, c[0x0][0x8b0] ;  /* 0x00022c00ff3a7b82 */ /* 0x000e620000000a00 */
[----:B---3--:R-:W-:-:S07]  /*5250*/  IMAD.IADD R32, R0, 0x1, R32 ;  /* 0x0000000100207824 */ /* 0x008fce00078e0220 */
[----:B------:R-:W3:Y:S08]  /*5260*/  LDC.64 R56, c[0x0][0x8a8] ;  /* 0x00022a00ff387b82 */ /* 0x000ef00000000a00 */
[----:B--2-4-:R-:W1:Y:S02]  /*5270*/  LDC R66, c[0x0][0x374] ;  /* 0x0000dd00ff427b82 */ /* 0x014e640000000800 */
.L_x_162:
[C---:B------:R-:W-:Y:S02]  /*5280*/  LEA R0, R79.reuse, UR48, 0x3 ;  /* 0x000000304f007c11 */ /* 0x040fe4000f8e18ff */
[----:B------:R-:W-:Y:S02]  /*5290*/  SHF.L.U32 R2, R72, 0x1f, RZ ;  /* 0x0000001f48027819 */ /* 0x000fe400000006ff */
[----:B------:R-:W-:Y:S02]  /*52a0*/  LEA R16, R79, UR48, 0x4 ;  /* 0x000000304f107c11 */ /* 0x000fe4000f8e20ff */
[----:B------:R-:W2:Y:S02]  /*52b0*/  SYNCS.PHASECHK.TRANS64.TRYWAIT P0, [R0+URZ+0x90], R2 ;  /* 0x00009002000075a7 */ /* 0x000ea400080011ff */
[----:B--2---:R-:W-:Y:S05]  /*52c0*/  @!P0 BRA `(.L_x_87) ;  /* 0x0000006400d48947 */ /* 0x004fea0003800000 */
.L_x_218:
[----:B------:R-:W4:Y:S01]  /*52d0*/  LDC.64 R10, c[0x0][0xb10] ;  /* 0x0002c400ff0a7b82 */ /* 0x000f220000000a00 */
[----:B------:R-:W3:Y:S01]  /*52e0*/  LDS.128 R16, [R16+0x120] ;  /* 0x0001200010107984 */ /* 0x000ee20000000c00 */
[----:B-1----:R-:W-:Y:S01]  /*52f0*/  ISETP.NE.AND P1, PT, R27, 0x1, PT ;  /* 0x000000011b00780c */ /* 0x002fe20003f25270 */
[----:B--2---:R-:W-:Y:S01]  /*5300*/  VIADD R0, R0, 0xa0 ;  /* 0x000000a000007836 */ /* 0x004fe20000000000 */
[----:B------:R-:W-:Y:S04]  /*5310*/  ISETP.GE.AND P0, PT, R26, 0x1, PT ;  /* 0x000000011a00780c */ /* 0x000fe80003f06270 */
[----:B------:R-:W1:Y:S01]  /*5320*/  LDC.64 R8, c[0x0][0xb18] ;  /* 0x0002c600ff087b82 */ /* 0x000e620000000a00 */
[----:B------:R-:W-:Y:S01]  /*5330*/  PRMT R0, RZ, 0x654, R0 ;  /* 0x00000654ff007816 */ /* 0x000fe20000000000 */
[----:B------:R-:W-:Y:S01]  /*5340*/  @!PT LDS RZ, [RZ] ;  /* 0x00000000fffff984 */ /* 0x000fe20000000800 */
[----:B------:R-:W-:Y:S01]  /*5350*/  @!PT LDS RZ, [RZ] ;  /* 0x00000000fffff984 */ /* 0x000fe20000000800 */
[----:B------:R-:W-:Y:S01]  /*5360*/  @!PT LDS RZ, [RZ] ;  /* 0x00000000fffff984 */ /* 0x000fe20000000800 */
[----:B------:R-:W-:Y:S01]  /*5370*/  @!PT LDS RZ, [RZ] ;  /* 0x00000000fffff984 */ /* 0x000fe20000000800 */
[----:B------:R2:W-:Y:S06]  /*5380*/  MEMBAR.ALL.CTA ;  /* 0x0000000000007992 */ /* 0x0005ec0000008000 */
[----:B--2---:R-:W2:Y:S01]  /*5390*/  FENCE.VIEW.ASYNC.S ;  /* 0x00000000000073c6 */ /* 0x004ea20000000000 */
[----:B------:R-:W1:Y:S08]  /*53a0*/  @!P1 LDC R12, c[0x0][0xb20] ;  /* 0x0002c800ff0c9b82 */ /* 0x000e700000000800 */
[----:B------:R-:W1:Y:S01]  /*53b0*/  @!P1 LDC R7, c[0x0][0xb0c] ;  /* 0x0002c300ff079b82 */ /* 0x000e620000000800 */
[----:B--2---:R2:W-:Y:S01]  /*53c0*/  SYNCS.ARRIVE.TRANS64.RED.A1T0 RZ, [R0+URZ], RZ ;  /* 0x000000ff00ff79a7 */ /* 0x0045e200081004ff */
[----:B---3--:R-:W-:Y:S04]  /*53d0*/  LOP3.LUT P4, RZ, R18, 0x1, RZ, 0xc0, !PT ;  /* 0x0000000112ff7812 */ /* 0x008fe8000788c0ff */
[----:B------:R-:W-:Y:S09]  /*53e0*/  P2R R77, PR, RZ, 0x10 ;  /* 0x00000010ff4d7803 */ /* 0x000ff20000000000 */
[----:B------:R-:W-:Y:S02]  /*53f0*/  @P4 MOV R30, R16 ;  /* 0x00000010001e4202 */ /* 0x000fe40000000f00 */
[----:B------:R-:W-:Y:S01]  /*5400*/  @P4 LOP3.LUT R29, R17, 0xffff, RZ, 0xc0, !PT ;  /* 0x0000ffff111d4812 */ /* 0x000fe200078ec0ff */
[----:B--2-4-:R-:W-:Y:S06]  /*5410*/  @!P0 BRA `(.L_x_88) ;  /* 0x0000000000a48947 */ /* 0x014fec0003800000 */
[----:B------:R-:W-:Y:S01]  /*5420*/  IMAD.HI.U32 R0, R66, R25, RZ ;  /* 0x0000001942007227 */ /* 0x000fe200078e00ff */
[----:B------:R-:W-:Y:S02]  /*5430*/  ISETP.NE.AND P0, PT, R24, 0x1, PT ;  /* 0x000000011800780c */ /* 0x000fe40003f05270 */
[----:B------:R-:W-:Y:S01]  /*5440*/  ISETP.NE.AND P2, PT, R26, 0x1, PT ;  /* 0x000000011a00780c */ /* 0x000fe20003f45270 */
[----:B------:R-:W-:Y:S01]  /*5450*/  IMAD.HI.U32 R4, R67, R60, RZ ;  /* 0x0000003c43047227 */ /* 0x000fe200078e00ff */
[----:B------:R-:W-:Y:S02]  /*5460*/  SHF.R.U32.HI R0, RZ, R65, R0 ;  /* 0x00000041ff007219 */ /* 0x000fe40000011600 */
[----:B------:R-:W-:Y:S01]  /*5470*/  ISETP.NE.AND P3, PT, R28, 0x1, PT ;  /* 0x000000011c00780c */ /* 0x000fe20003f65270 */
[----:B------:R-:W-:Y:S01]  /*5480*/  IMAD.HI.U32 R6, R29, R25, RZ ;  /* 0x000000191d067227 */ /* 0x000fe200078e00ff */
[-C--:B------:R-:W-:Y:S02]  /*5490*/  SHF.R.U32.HI R4, RZ, R61.reuse, R4 ;  /* 0x0000003dff047219 */ /* 0x080fe40000011604 */
[----:B------:R-:W-:Y:S01]  /*54a0*/  SEL R0, R66, R0, !P0 ;  /* 0x0000000042007207 */ /* 0x000fe20004000000 */
[----:B------:R-:W-:Y:S01]  /*54b0*/  IMAD.HI.U32 R5, R30, R60, RZ ;  /* 0x0000003c1e057227 */ /* 0x000fe200078e00ff */
[----:B------:R-:W-:Y:S03]  /*54c0*/  SEL R4, R67, R4, !P3 ;  /* 0x0000000443047207 */ /* 0x000fe60005800000 */
[-C--:B------:R-:W-:Y:S01]  /*54d0*/  IMAD.HI.U32 R3, R0, R22.reuse, RZ ;  /* 0x0000001600037227 */ /* 0x080fe200078e00ff */
[----:B------:R-:W-:Y:S03]  /*54e0*/  SHF.R.U32.HI R5, RZ, R61, R5 ;  /* 0x0000003dff057219 */ /* 0x000fe60000011605 */
[----:B------:R-:W-:Y:S01]  /*54f0*/  IMAD.HI.U32 R2, R4, R22, RZ ;  /* 0x0000001604027227 */ /* 0x000fe200078e00ff */
[----:B------:R-:W-:Y:S02]  /*5500*/  @P2 SHF.R.U32.HI R0, RZ, R23, R3 ;  /* 0x00000017ff002219 */ /* 0x000fe40000011603 */
[----:B------:R-:W-:Y:S02]  /*5510*/  SHF.R.U32.HI R3, RZ, R65, R6 ;  /* 0x00000041ff037219 */ /* 0x000fe40000011606 */
[----:B------:R-:W-:Y:S01]  /*5520*/  @P2 SHF.R.U32.HI R4, RZ, R23, R2 ;  /* 0x00000017ff042219 */ /* 0x000fe20000011602 */
[----:B------:R-:W-:Y:S01]  /*5530*/  IMAD R0, R26, R0, RZ ;  /* 0x000000001a007224 */ /* 0x000fe200078e02ff */
[----:B------:R-:W-:Y:S02]  /*5540*/  SEL R3, R29, R3, !P0 ;  /* 0x000000031d037207 */ /* 0x000fe40004000000 */
[----:B------:R-:W-:Y:S01]  /*5550*/  SEL R2, R30, R5, !P3 ;  /* 0x000000051e027207 */ /* 0x000fe20005800000 */
[----:B------:R-:W-:Y:S01]  /*5560*/  IMAD R5, R26, R4, RZ ;  /* 0x000000041a057224 */ /* 0x000fe200078e02ff */
[C---:B------:R-:W-:Y:S01]  /*5570*/  ISETP.GE.AND P0, PT, R3.reuse, R0, PT ;  /* 0x000000000300720c */ /* 0x040fe20003f06270 */
[C---:B------:R-:W-:Y:S03]  /*5580*/  IMAD.HI.U32 R0, R3.reuse, R22, RZ ;  /* 0x0000001603007227 */ /* 0x040fe600078e00ff */
[C---:B------:R-:W-:Y:S02]  /*5590*/  ISETP.GE.OR P0, PT, R2.reuse, R5, P0 ;  /* 0x000000050200720c */ /* 0x040fe40000706670 */
[----:B------:R-:W-:Y:S04]  /*55a0*/  SHF.R.U32.HI R0, RZ, R23, R0 ;  /* 0x00000017ff007219 */ /* 0x000fe80000011600 */
[C---:B------:R-:W-:Y:S05]  /*55b0*/  SEL R6, R3.reuse, R0, !P2 ;  /* 0x0000000003067207 */ /* 0x040fea0005000000 */
        /* <DEDUP_REMOVED lines=14> */
[----:B------:R-:W-:Y:S07]  /*56a0*/  IMAD R29, R3, R24, R29 ;  /* 0x00000018031d7224 */ /* 0x000fee00078e021d */
.L_x_88:
[----:B-1----:R-:W-:Y:S01]  /*56b0*/  @!P1 ISETP.NE.AND P0, PT, R8, 0x1, PT ;  /* 0x000000010800980c */ /* 0x002fe20003f05270 */
[----:B------:R-:W-:Y:S01]  /*56c0*/  @!P1 IMAD.HI.U32 R2, R29, R9, RZ ;  /* 0x000000091d029227 */ /* 0x000fe200078e00ff */
[----:B------:R-:W-:Y:S01]  /*56d0*/  R2UR UR42, R15 ;  /* 0x000000000f2a72ca */ /* 0x000fe200000e0000 */
[----:B------:R-:W-:Y:S01]  /*56e0*/  BSSY.RECONVERGENT B6, `(.L_x_89) ;  /* 0x0000031000067945 */ /* 0x000fe20003800200 */
[----:B------:R-:W-:Y:S01]  /*56f0*/  R2UR UR41, R14 ;  /* 0x000000000e2972ca */ /* 0x000fe200000e0000 */
[----:B------:R-:W-:Y:S01]  /*5700*/  @!P1 IMAD.HI.U32 R0, R30, R10, RZ ;  /* 0x0000000a1e009227 */ /* 0x000fe200078e00ff */
[----:B------:R-:W-:Y:S02]  /*5710*/  @!P1 SHF.R.U32.HI R2, RZ, R12, R2 ;  /* 0x0000000cff029219 */ /* 0x000fe40000011602 */
[----:B------:R-:W-:Y:S01]  /*5720*/  @!P1 ISETP.NE.AND P2, PT, R7, 0x1, PT ;  /* 0x000000010700980c */ /* 0x000fe20003f45270 */
[----:B------:R-:W-:Y:S01]  /*5730*/  VIADD R79, R79, 0x1 ;  /* 0x000000014f4f7836 */ /* 0x000fe20000000000 */
[----:B------:R-:W-:Y:S02]  /*5740*/  @!P1 SEL R2, R29, R2, !P0 ;  /* 0x000000021d029207 */ /* 0x000fe40004000000 */
[----:B------:R-:W-:Y:S02]  /*5750*/  @!P1 SHF.R.U32.HI R0, RZ, R11, R0 ;  /* 0x0000000bff009219 */ /* 0x000fe40000011600 */
[----:B------:R-:W-:Y:S01]  /*5760*/  LOP3.LUT P0, RZ, R70, 0x3f0, RZ, 0xc0, !PT ;  /* 0x000003f046ff7812 */ /* 0x000fe2000780c0ff */
[----:B------:R-:W-:Y:S01]  /*5770*/  USHF.L.U32 UR42, UR42, 0x6, URZ ;  /* 0x000000062a2a7899 */ /* 0x000fe200080006ff */
[----:B------:R-:W-:Y:S01]  /*5780*/  @!P1 SEL R3, R30, R0, !P2 ;  /* 0x000000001e039207 */ /* 0x000fe20005000000 */
[----:B------:R-:W-:Y:S01]  /*5790*/  USHF.L.U32 UR41, UR41, 0x8, URZ ;  /* 0x0000000829297899 */ /* 0x000fe200080006ff */
[----:B------:R-:W-:Y:S03]  /*57a0*/  @P4 SHF.R.U32.HI R71, RZ, 0x10, R17 ;  /* 0x00000010ff474819 */ /* 0x000fe60000011611 */
[----:B------:R-:W-:Y:S02]  /*57b0*/  @!P1 IMAD.IADD R0, R2, 0x1, -R3 ;  /* 0x0000000102009824 */ /* 0x000fe400078e0a03 */
[----:B------:R-:W-:Y:S02]  /*57c0*/  @!P1 IMAD.IADD R2, R3, 0x1, -R2 ;  /* 0x0000000103029824 */ /* 0x000fe400078e0a02 */
[----:B------:R-:W-:Y:S02]  /*57d0*/  @!P1 IMAD R30, R0, R7, R30 ;  /* 0x00000007001e9224 */ /* 0x000fe400078e021e */
[----:B------:R-:W-:Y:S01]  /*57e0*/  @!P1 IMAD R29, R2, R8, R29 ;  /* 0x00000008021d9224 */ /* 0x000fe200078e021d */
[----:B------:R-:W-:Y:S06]  /*57f0*/  @!P0 BRA `(.L_x_90) ;  /* 0x00000000007c8947 */ /* 0x000fec0003800000 */
[----:B------:R-:W1:Y:S01]  /*5800*/  LDCU.64 UR8, c[0x4][0x80] ;  /* 0x01001000ff0877ac */ /* 0x000e620008000a00 */
[----:B------:R-:W-:Y:S01]  /*5810*/  MOV R2, 0x0 ;  /* 0x0000000000027802 */ /* 0x000fe20000000f00 */
[----:B------:R-:W-:Y:S02]  /*5820*/  HFMA2 R12, -RZ, RZ, 0, 5.9604644775390625e-08 ;  /* 0x00000001ff0c7431 */ /* 0x000fe400000001ff */
[----:B------:R-:W-:Y:S01]  /*5830*/  IMAD.MOV.U32 R8, RZ, RZ, 0x70 ;  /* 0x00000070ff087424 */ /* 0x000fe200078e00ff */
[----:B------:R2:W3:Y:S01]  /*5840*/  LDC.64 R14, c[0x4][R2] ;  /* 0x01000000020e7b82 */ /* 0x0004e20000000a00 */
[----:B------:R-:W4:Y:S01]  /*5850*/  LDCU.64 UR6, c[0x4][0x88] ;  /* 0x01001100ff0677ac */ /* 0x000f220008000a00 */
[----:B------:R-:W-:Y:S01]  /*5860*/  IMAD.MOV.U32 R13, RZ, RZ, RZ ;  /* 0x000000ffff0d7224 */ /* 0x000fe200078e00ff */
[----:B------:R-:W2:Y:S01]  /*5870*/  LDCU.64 UR4, c[0x4][0x8] ;  /* 0x01000100ff0477ac */ /* 0x000ea20008000a00 */
[----:B-1----:R-:W-:Y:S01]  /*5880*/  MOV R5, UR9 ;  /* 0x0000000900057c02 */ /* 0x002fe20008000f00 */
[----:B------:R-:W-:Y:S01]  /*5890*/  IMAD.U32 R4, RZ, RZ, UR8 ;  /* 0x00000008ff047e24 */ /* 0x000fe2000f8e00ff */
[----:B----4-:R-:W-:Y:S01]  /*58a0*/  MOV R7, UR7 ;  /* 0x0000000700077c02 */ /* 0x010fe20008000f00 */
[----:B------:R-:W-:Y:S01]  /*58b0*/  IMAD.U32 R6, RZ, RZ, UR6 ;  /* 0x00000006ff067e24 */ /* 0x000fe2000f8e00ff */
[----:B--2---:R-:W-:Y:S01]  /*58c0*/  MOV R11, UR5 ;  /* 0x00000005000b7c02 */ /* 0x004fe20008000f00 */
[----:B------:R-:W-:Y:S02]  /*58d0*/  IMAD.U32 R10, RZ, RZ, UR4 ;  /* 0x00000004ff0a7e24 */ /* 0x000fe4000f8e00ff */
[----:B------:R-:W-:Y:S07]  /*58e0*/  LEPC R20, `(.L_x_91) ;  /* 0x000000001014794e */ /* 0x000fee0000000000 */
[----:B---3-5:R-:W-:Y:S05]  /*58f0*/  CALL.ABS.NOINC R14 ;  /* 0x000000000e007343 */ /* 0x028fea0003c00000 */
.L_x_91:
[----:B------:R-:W1:Y:S01]  /*5900*/  LDCU.64 UR8, c[0x4][0x80] ;  /* 0x01001000ff0877ac */ /* 0x000e620008000a00 */
[----:B------:R-:W2:Y:S01]  /*5910*/  LDC.64 R2, c[0x4][R2] ;  /* 0x0100000002027b82 */ /* 0x000ea20000000a00 */
[----:B------:R-:W-:Y:S02]  /*5920*/  HFMA2 R12, -RZ, RZ, 0, 5.9604644775390625e-08 ;  /* 0x00000001ff0c7431 */ /* 0x000fe400000001ff */
[----:B------:R-:W-:Y:S02]  /*5930*/  IMAD.MOV.U32 R8, RZ, RZ, 0x70 ;  /* 0x00000070ff087424 */ /* 0x000fe400078e00ff */
[----:B------:R-:W-:Y:S01]  /*5940*/  IMAD.MOV.U32 R13, RZ, RZ, RZ ;  /* 0x000000ffff0d7224 */ /* 0x000fe200078e00ff */
[----:B------:R-:W3:Y:S01]  /*5950*/  LDCU.64 UR6, c[0x4][0x88] ;  /* 0x01001100ff0677ac */ /* 0x000ee20008000a00 */
[----:B------:R-:W4:Y:S01]  /*5960*/  LDCU.64 UR4, c[0x4][0x8] ;  /* 0x01000100ff0477ac */ /* 0x000f220008000a00 */
[----:B-1----:R-:W-:Y:S02]  /*5970*/  MOV R4, UR8 ;  /* 0x0000000800047c02 */ /* 0x002fe40008000f00 */
[----:B------:R-:W-:Y:S02]  /*5980*/  MOV R5, UR9 ;  /* 0x0000000900057c02 */ /* 0x000fe40008000f00 */
[----:B---3--:R-:W-:Y:S01]  /*5990*/  MOV R7, UR7 ;  /* 0x0000000700077c02 */ /* 0x008fe20008000f00 */
[----:B------:R-:W-:Y:S01]  /*59a0*/  IMAD.U32 R6, RZ, RZ, UR6 ;  /* 0x00000006ff067e24 */ /* 0x000fe2000f8e00ff */
[----:B----4-:R-:W-:Y:S01]  /*59b0*/  MOV R11, UR5 ;  /* 0x00000005000b7c02 */ /* 0x010fe20008000f00 */
[----:B------:R-:W-:Y:S02]  /*59c0*/  IMAD.U32 R10, RZ, RZ, UR4 ;  /* 0x00000004ff0a7e24 */ /* 0x000fe4000f8e00ff */
[----:B------:R-:W-:Y:S07]  /*59d0*/  LEPC R20, `(.L_x_90) ;  /* 0x000000001014794e */ /* 0x000fee0000000000 */
[----:B--2---:R-:W-:Y:S05]  /*59e0*/  CALL.ABS.NOINC R2 ;  /* 0x0000000002007343 */ /* 0x004fea0003c00000 */
.L_x_90:
[----:B------:R-:W-:Y:S05]  /*59f0*/  BSYNC.RECONVERGENT B6 ;  /* 0x0000000000067941 */ /* 0x000fea0003800200 */
.L_x_89:
[----:B------:R-:W-:Y:S01]  /*5a00*/  ISETP.NE.U32.AND P4, PT, R58, RZ, PT ;  /* 0x000000ff3a00720c */ /* 0x000fe20003f85070 */
[----:B------:R-:W-:Y:S01]  /*5a10*/  UISETP.NE.AND UP2, UPT, UR50, URZ, UPT ;  /* 0x000000ff3200728c */ /* 0x000fe2000bf45270 */
[----:B------:R-:W-:Y:S01]  /*5a20*/  ISETP.NE.U32.AND P2, PT, RZ, UR38, PT ;  /* 0x00000026ff007c0c */ /* 0x000fe2000bf45070 */
[----:B------:R-:W-:Y:S01]  /*5a30*/  UISETP.NE.U32.AND UP1, UPT, UR44, URZ, UPT ;  /* 0x000000ff2c00728c */ /* 0x000fe2000bf25070 */
[----:B------:R-:W-:Y:S01]  /*5a40*/  ISETP.NE.AND.EX P4, PT, R59, RZ, PT, P4 ;  /* 0x000000ff3b00720c */ /* 0x000fe20003f85340 */
[----:B------:R-:W-:Y:S01]  /*5a50*/  UPLOP3.LUT UP0, UPT, UPT, UPT, UPT, 0x40, 0x4 ;  /* 0x000000000004789c */ /* 0x000fe20003f0e870 */
[----:B------:R-:W-:Y:S01]  /*5a60*/  ISETP.NE.AND.EX P2, PT, RZ, UR39, PT, P2 ;  /* 0x00000027ff007c0c */ /* 0x000fe2000bf45320 */
[----:B------:R-:W-:Y:S01]  /*5a70*/  UISETP.NE.AND.EX UP1, UPT, UR45, URZ, UPT, UP1 ;  /* 0x000000ff2d00728c */ /* 0x000fe2000bf25310 */
[----:B------:R-:W-:Y:S04]  /*5a80*/  PLOP3.LUT P1, PT, PT, PT, UP2, 0x80, 0x8 ;  /* 0x000000000008781c */ /* 0x000fe80003f2f028 */
[----:B------:R-:W-:Y:S06]  /*5a90*/  @UP2 UPLOP3.LUT UP0, UPT, UPT, UPT, UP1, 0x80, 0x8 ;  /* 0x000000000008289c */ /* 0x000fec0003f0f010 */
[----:B------:R-:W-:Y:S01]  /*5aa0*/  PLOP3.LUT P0, PT, PT, PT, UP0, 0x80, 0x8 ;  /* 0x000000000008781c */ /* 0x000fe20003f0f008 */
[----:B------:R-:W-:Y:S01]  /*5ab0*/  @!UPT UIADD3 URZ, UPT, UPT, URZ, URZ, URZ ;  /* 0x000000fffffff290 */ /* 0x000fe2000fffe0ff */
[----:B------:R-:W-:Y:S11]  /*5ac0*/  BRA.U !UP1, `(.L_x_92) ;  /* 0x0000000109387547 */ /* 0x000ff6000b800000 */
[----:B------:R-:W-:Y:S01]  /*5ad0*/  UISETP.NE.U32.AND UP0, UPT, UR38, URZ, UPT ;  /* 0x000000ff2600728c */ /* 0x000fe2000bf05070 */
[----:B------:R-:W-:Y:S02]  /*5ae0*/  HFMA2 R0, -RZ, RZ, 0, 5.9604644775390625e-08 ;  /* 0x00000001ff007431 */ /* 0x000fe400000001ff */
[----:B------:R-:W-:Y:S01]  /*5af0*/  IMAD.MOV.U32 R64, RZ, RZ, 0x1 ;  /* 0x00000001ff407424 */ /* 0x000fe200078e00ff */
[----:B------:R-:W-:Y:S06]  /*5b00*/  UISETP.NE.AND.EX UP0, UPT, UR39, URZ, UPT, UP0 ;  /* 0x000000ff2700728c */ /* 0x000fec000bf05300 */
[----:B------:R-:W-:Y:S05]  /*5b10*/  PLOP3.LUT P3, PT, PT, PT, UP0, 0x80, 0x8 ;  /* 0x000000000008781c */ /* 0x000fea0003f6f008 */
[----:B------:R-:W1:Y:S01]  /*5b20*/  @UP0 LDCU.64 UR6, c[0x0][0x888] ;  /* 0x00011100ff0607ac */ /* 0x000e620008000a00 */
[----:B------:R-:W-:Y:S07]  /*5b30*/  @UP0 UIMAD UR4, UR36, UR44, URZ ;  /* 0x0000002c240402a4 */ /* 0x000fee000f8e02ff */
[----:B------:R-:W-:Y:S01]  /*5b40*/  @!P3 PRMT R64, R0, 0x7610, R64 ;  /* 0x000076100040b816 */ /* 0x000fe20000000040 */
[----:B-1----:R-:W-:Y:S03]  /*5b50*/  @UP0 UIMAD.WIDE UR6, UR4, 0x4, UR6 ;  /* 0x00000004040608a5 */ /* 0x002fe6000f8e0206 */
[----:B------:R-:W1:Y:S03]  /*5b60*/  @!UP0 LDCU UR4, c[0x0][0x880] ;  /* 0x00011000ff0487ac */ /* 0x000e660008000800 */
[----:B------:R-:W-:Y:S01]  /*5b70*/  IMAD.U32 R2, RZ, RZ, UR6 ;  /* 0x00000006ff027e24 */ /* 0x000fe2000f8e00ff */
[----:B------:R-:W-:Y:S05]  /*5b80*/  MOV R3, UR7 ;  /* 0x0000000700037c02 */ /* 0x000fea0008000f00 */
[----:B-----5:R2:W5:Y:S02]  /*5b90*/  @P3 LDG.E R35, desc[UR46][R2.64] ;  /* 0x0000002e02233981 */ /* 0x020564000c1e1900 */
[----:B-12---:R-:W-:Y:S02]  /*5ba0*/  @!P3 IMAD.U32 R35, RZ, RZ, UR4 ;  /* 0x00000004ff23be24 */ /* 0x006fe4000f8e00ff */
.L_x_92:
[----:B------:R-:W-:Y:S05]  /*5bb0*/  @!P4 BRA `(.L_x_93) ;  /* 0x000000000020c947 */ /* 0x000fea0003800000 */
[----:B------:R-:W-:Y:S04]  /*5bc0*/  ISETP.NE.U32.AND P3, PT, R56, RZ, PT ;  /* 0x000000ff3800720c */ /* 0x000fe80003f65070 */
[----:B------:R-:W-:Y:S11]  /*5bd0*/  ISETP.NE.AND.EX P3, PT, R57, RZ, PT, P3 ;  /* 0x000000ff3900720c */ /* 0x000ff60003f65330 */
[----:B------:R-:W-:Y:S02]  /*5be0*/  @!UPT UIADD3 URZ, UPT, UPT, URZ, URZ, URZ ;  /* 0x000000fffffff290 */ /* 0x000fe4000fffe0ff */
[----:B------:R-:W1:Y:S01]  /*5bf0*/  @P3 LDC.64 R2, c[0x0][0x8a8] ;  /* 0x00022a00ff023b82 */ /* 0x000e620000000a00 */
[----:B------:R-:W-:Y:S04]  /*5c00*/  @P3 IMAD R0, R58, UR36, RZ ;  /* 0x000000243a003c24 */ /* 0x000fe8000f8e02ff */
[----:B-1----:R-:W-:Y:S05]  /*5c10*/  @P3 IMAD.WIDE R2, R0, 0x4, R2 ;  /* 0x0000000400023825 */ /* 0x002fea00078e0202 */
[----:B-----5:R1:W5:Y:S02]  /*5c20*/  @P3 LDG.E R33, desc[UR46][R2.64] ;  /* 0x0000002e02213981 */ /* 0x020364000c1e1900 */
[----:B-1----:R-:W2:Y:S02]  /*5c30*/  @!P3 LDC R33, c[0x0][0x8a0] ;  /* 0x00022800ff21bb82 */ /* 0x002ea40000000800 */
.L_x_93:
[----:B-----5:R-:W-:Y:S01]  /*5c40*/  FSETP.NEU.AND P3, PT, R35, RZ, PT ;  /* 0x000000ff2300720b */ /* 0x020fe20003f6d000 */
[----:B------:R-:W-:Y:S01]  /*5c50*/  IMAD.SHL.U32 R87, R68, 0x4, RZ ;  /* 0x0000000444577824 */ /* 0x000fe200078e00ff */
[----:B------:R-:W-:Y:S01]  /*5c60*/  SEL R4, RZ, 0xffffffff, P2 ;  /* 0xffffffffff047807 */ /* 0x000fe20001000000 */
[----:B------:R-:W-:Y:S01]  /*5c70*/  BSSY B1, `(.L_x_94) ;  /* 0x0000042000017945 */ /* 0x000fe20003800000 */
[----:B------:R-:W-:Y:S01]  /*5c80*/  @P1 LOP3.LUT P2, RZ, R64, 0xff, RZ, 0xc0, !PT ;  /* 0x000000ff40ff1812 */ /* 0x000fe2000784c0ff */
[----:B------:R-:W-:Y:S01]  /*5c90*/  VIADD R82, R87, UR48 ;  /* 0x0000003057527c36 */ /* 0x000fe20008000000 */
[----:B------:R-:W-:Y:S01]  /*5ca0*/  @P1 SEL R0, RZ, 0xffffffff, P3 ;  /* 0xffffffffff001807 */ /* 0x000fe20001800000 */
[----:B------:R-:W-:Y:S01]  /*5cb0*/  IMAD.MOV.U32 R88, RZ, RZ, 0x1 ;  /* 0x00000001ff587424 */ /* 0x000fe200078e00ff */
[----:B------:R-:W-:Y:S01]  /*5cc0*/  LEA R83, R31, UR48, 0x3 ;  /* 0x000000301f537c11 */ /* 0x000fe2000f8e18ff */
[----:B------:R-:W-:Y:S01]  /*5cd0*/  IMAD.MOV.U32 R86, RZ, RZ, RZ ;  /* 0x000000ffff567224 */ /* 0x000fe200078e00ff */
[----:B------:R-:W-:Y:S02]  /*5ce0*/  @P0 SEL R0, R4, R0, !P2 ;  /* 0x0000000004000207 */ /* 0x000fe40005000000 */
[----:B------:R-:W-:Y:S02]  /*5cf0*/  CS2R R46, SRZ ;  /* 0x00000000002e7805 */ /* 0x000fe4000001ff00 */
[----:B------:R-:W-:Y:S02]  /*5d00*/  SHF.L.U32 R2, R73, 0x1f, RZ ;  /* 0x0000001f49027819 */ /* 0x000fe400000006ff */
[----:B------:R-:W-:Y:S02]  /*5d10*/  CS2R R44, SRZ ;  /* 0x00000000002c7805 */ /* 0x000fe4000001ff00 */
[----:B------:R-:W-:Y:S02]  /*5d20*/  @P1 LOP3.LUT R0, R0, 0x1, RZ, 0xc0, !PT ;  /* 0x0000000100001812 */ /* 0x000fe400078ec0ff */
[----:B------:R-:W-:Y:S02]  /*5d30*/  CS2R R42, SRZ ;  /* 0x00000000002a7805 */ /* 0x000fe4000001ff00 */
[----:B------:R-:W-:Y:S02]  /*5d40*/  PLOP3.LUT P2, PT, PT, PT, UP1, 0x80, 0x8 ;  /* 0x000000000008781c */ /* 0x000fe40003f4f018 */
[----:B------:R-:W-:Y:S02]  /*5d50*/  CS2R R40, SRZ ;  /* 0x0000000000287805 */ /* 0x000fe4000001ff00 */
[----:B------:R-:W-:Y:S02]  /*5d60*/  ISETP.NE.U32.OR P6, PT, R0, 0x1, !P1 ;  /* 0x000000010000780c */ /* 0x000fe40004fc5470 */
[----:B------:R-:W-:Y:S02]  /*5d70*/  CS2R R50, SRZ ;  /* 0x0000000000327805 */ /* 0x000fe4000001ff00 */
[----:B------:R-:W-:Y:S02]  /*5d80*/  LEA.HI R34, R31, R31, RZ, 0x1 ;  /* 0x0000001f1f227211 */ /* 0x000fe400078f08ff */
[----:B------:R-:W-:Y:S02]  /*5d90*/  CS2R R48, SRZ ;  /* 0x0000000000307805 */ /* 0x000fe4000001ff00 */
[----:B------:R-:W-:Y:S02]  /*5da0*/  LOP3.LUT P4, R78, R64, 0xff, RZ, 0xc0, !PT ;  /* 0x000000ff404e7812 */ /* 0x000fe4000788c0ff */
[----:B------:R-:W-:Y:S02]  /*5db0*/  CS2R R54, SRZ ;  /* 0x0000000000367805 */ /* 0x000fe4000001ff00 */
[----:B------:R-:W-:Y:S02]  /*5dc0*/  SEL R3, RZ, 0xffffffff, P3 ;  /* 0xffffffffff037807 */ /* 0x000fe40001800000 */
[----:B------:R-:W-:Y:S02]  /*5dd0*/  CS2R R52, SRZ ;  /* 0x0000000000347805 */ /* 0x000fe4000001ff00 */
[----:B------:R-:W-:Y:S01]  /*5de0*/  P2R R80, PR, RZ, 0x40 ;  /* 0x00000040ff507803 */ /* 0x000fe20000000000 */
[----:B------:R-:W-:Y:S01]  /*5df0*/  VIADD R84, R82, 0x400 ;  /* 0x0000040052547836 */ /* 0x000fe20000000000 */
[----:B------:R-:W-:Y:S01]  /*5e00*/  @P2 SEL R3, R4, R3, !P4 ;  /* 0x0000000304032207 */ /* 0x000fe20006000000 */
[----:B------:R-:W-:Y:S01]  /*5e10*/  IMAD.IADD R81, R74, 0x1, R82 ;  /* 0x000000014a517824 */ /* 0x000fe200078e0252 */
[----:B------:R-:W-:Y:S02]  /*5e20*/  @P6 SHF.L.U32 R0, RZ, 0x1f, RZ ;  /* 0x0000001fff006819 */ /* 0x000fe400000006ff */
[----:B------:R-:W-:Y:S02]  /*5e30*/  LOP3.LUT R3, R3, 0x1, RZ, 0xc0, !PT ;  /* 0x0000000103037812 */ /* 0x000fe400078ec0ff */
[----:B------:R1:W3:Y:S02]  /*5e40*/  @P6 SYNCS.PHASECHK.TRANS64.TRYWAIT P1, [UR48+0x40], R0 ;  /* 0x00004000ff0065a7 */ /* 0x0002e40008021130 */
[----:B------:R-:W-:Y:S04]  /*5e50*/  ISETP.NE.U32.AND P5, PT, R3, 0x1, PT ;  /* 0x000000010300780c */ /* 0x000fe80003fa5070 */
[----:B------:R-:W-:Y:S01]  /*5e60*/  P2R R89, PR, RZ, 0x20 ;  /* 0x00000020ff597803 */ /* 0x000fe20000000000 */
[----:B------:R4:W2:Y:S01]  /*5e70*/  SYNCS.PHASECHK.TRANS64.TRYWAIT P0, [R83+URZ+0xb0], R2 ;  /* 0x0000b002530075a7 */ /* 0x0008a200080011ff */
[C---:B-1----:R-:W-:Y:S01]  /*5e80*/  IMAD.SHL.U32 R0, R34.reuse, 0x80, RZ ;  /* 0x0000008022007824 */ /* 0x042fe200078e00ff */
[----:B------:R-:W-:Y:S04]  /*5e90*/  LOP3.LUT R34, R34, 0xffe, RZ, 0xc0, !PT ;  /* 0x00000ffe22227812 */ /* 0x000fe800078ec0ff */
[----:B------:R-:W-:Y:S01]  /*5ea0*/  LOP3.LUT R0, R0, 0xffffff00, RZ, 0xc0, !PT ;  /* 0xffffff0000007812 */ /* 0x000fe200078ec0ff */
[----:B------:R-:W-:Y:S04]  /*5eb0*/  IMAD.IADD R34, R31, 0x1, -R34 ;  /* 0x000000011f227824 */ /* 0x000fe800078e0a22 */
[----:B------:R-:W-:Y:S04]  /*5ec0*/  IMAD.IADD R0, R32, 0x1, R0 ;  /* 0x0000000120007824 */ /* 0x000fe800078e0200 */
[----:B------:R-:W-:Y:S01]  /*5ed0*/  IMAD R34, R34, 0x100000, R0 ;  /* 0x0010000022227824 */ /* 0x000fe200078e0200 */
[----:B---3--:R-:W-:Y:S01]  /*5ee0*/  @P6 SEL R88, RZ, 0x1, !P1 ;  /* 0x00000001ff586807 */ /* 0x008fe20004800000 */
[----:B----4-:R-:W-:Y:S06]  /*5ef0*/  @!P6 BRA `(.L_x_95) ;  /* 0x000000000064e947 */ /* 0x010fec0003800000 */
[----:B------:R-:W-:Y:S01]  /*5f00*/  @P5 IMAD R5, R75, 0x4, R84 ;  /* 0x000000044b055824 */ /* 0x000fe200078e0254 */
[----:B------:R-:W-:Y:S01]  /*5f10*/  ISETP.NE.AND P1, PT, R88, RZ, PT ;  /* 0x000000ff5800720c */ /* 0x000fe20003f25270 */
[----:B------:R-:W-:Y:S01]  /*5f20*/  IMAD.MOV.U32 R46, RZ, RZ, RZ ;  /* 0x000000ffff2e7224 */ /* 0x000fe200078e00ff */
[----:B------:R-:W-:Y:S01]  /*5f30*/  BSSY B0, `(.L_x_96) ;  /* 0x000000d000007945 */ /* 0x000fe20003800000 */
[----:B------:R-:W-:Y:S01]  /*5f40*/  @P5 IMAD.IADD R4, R74, 0x1, R5 ;  /* 0x000000014a045824 */ /* 0x000fe200078e0205 */
[----:B------:R-:W-:Y:S02]  /*5f50*/  CS2R R42, SRZ ;  /* 0x00000000002a7805 */ /* 0x000fe4000001ff00 */
[----:B------:R-:W-:Y:S02]  /*5f60*/  CS2R R40, SRZ ;  /* 0x0000000000287805 */ /* 0x000fe4000001ff00 */
[----:B------:R-:W-:Y:S02]  /*5f70*/  CS2R R44, SRZ ;  /* 0x00000000002c7805 */ /* 0x000fe4000001ff00 */
[----:B------:R-:W-:Y:S02]  /*5f80*/  CS2R R54, SRZ ;  /* 0x0000000000367805 */ /* 0x000fe4000001ff00 */
[----:B------:R-:W-:Y:S02]  /*5f90*/  CS2R R52, SRZ ;  /* 0x0000000000347805 */ /* 0x000fe4000001ff00 */
[----:B------:R-:W-:Y:S02]  /*5fa0*/  CS2R R50, SRZ ;  /* 0x0000000000327805 */ /* 0x000fe4000001ff00 */
[----:B------:R-:W-:Y:S01]  /*5fb0*/  CS2R R48, SRZ ;  /* 0x0000000000307805 */ /* 0x000fe2000001ff00 */
[----:B------:R-:W-:Y:S06]  /*5fc0*/  @P1 BRA `(.L_x_97) ;  /* 0x00000000000c1947 */ /* 0x000fec0003800000 */
[----:B------:R-:W-:Y:S04]  /*5fd0*/  SHF.L.U32 R3, RZ, 0x1f, RZ ;  /* 0x0000001fff037819 */ /* 0x000fe800000006ff */
[----:B------:R-:W1:Y:S02]  /*5fe0*/  SYNCS.PHASECHK.TRANS64.TRYWAIT P1, [UR48+0x40], R3 ;  /* 0x00004003ff0075a7 */ /* 0x000e640008021130 */
[----:B-1----:R-:W-:Y:S05]  /*5ff0*/  @!P1 BRA `(.L_x_98) ;  /* 0x00000058009c9947 */ /* 0x002fea0003800000 */
.L_x_97:
[----:B------:R-:W-:Y:S05]  /*6000*/  BSYNC B0 ;  /* 0x0000000000007941 */ /* 0x000fea0003800000 */
.L_x_96:
[----:B------:R-:W-:Y:S01]  /*6010*/  ISETP.NE.AND P1, PT, R89, RZ, PT ;  /* 0x000000ff5900720c */ /* 0x000fe20003f25270 */
[----:B------:R-:W-:Y:S11]  /*6020*/  HFMA2 R86, -RZ, RZ, 0, 5.9604644775390625e-08 ;  /* 0x00000001ff567431 */ /* 0x000ff600000001ff */
[----:B------:R-:W-:Y:S01]  /*6030*/  @!UPT UIADD3 URZ, UPT, UPT, URZ, URZ, URZ ;  /* 0x000000fffffff290 */ /* 0x000fe2000fffe0ff */
[----:B------:R-:W-:Y:S05]  /*6040*/  @P1 WARPSYNC.ALL ;  /* 0x0000000000001948 */ /* 0x000fea0003800000 */
[----:B------:R3:W4:Y:S04]  /*6050*/  @P1 LDSM.16.M88.4 R40, [R5] ;  /* 0x000000000528183b */ /* 0x0007280000000200 */
[----:B------:R3:W1:Y:S04]  /*6060*/  @P1 LDSM.16.M88.4 R44, [R4] ;  /* 0x00000000042c183b */ /* 0x0006680000000200 */
[----:B------:R3:W1:Y:S04]  /*6070*/  @P1 LDSM.16.M88.4 R52, [R87+UR48+0x400] ;  /* 0x000400305734183b */ /* 0x0006680008000200 */
[----:B------:R3:W1:Y:S02]  /*6080*/  @P1 LDSM.16.M88.4 R48, [R81+0x400] ;  /* 0x000400005130183b */ /* 0x0006640000000200 */
.L_x_95:
[----:B------:R-:W-:Y:S05]  /*6090*/  BSYNC B1 ;  /* 0x0000000000017941 */ /* 0x000fea0003800000 */
.L_x_94:
[----:B-1----:R-:W-:Y:S04]  /*60a0*/  SHF.R.U32.HI R0, RZ, 0x15, R34 ;  /* 0x00000015ff007819 */ /* 0x002fe80000011622 */
[----:B------:R-:W-:Y:S01]  /*60b0*/  LOP3.LUT P1, RZ, R0, 0x3, R69, 0x48, !PT ;  /* 0x0000000300ff7812 */ /* 0x000fe20007824845 */
[----:B------:R-:W-:Y:S01]  /*60c0*/  @!UPT UIADD3 URZ, UPT, UPT, URZ, URZ, URZ ;  /* 0x000000fffffff290 */ /* 0x000fe2000fffe0ff */
[----:B--2---:R-:W-:Y:S11]  /*60d0*/  @P0 BRA `(.L_x_99) ;  /* 0x0000000000080947 */ /* 0x004ff60003800000 */
[----:B------:R-:W1:Y:S02]  /*60e0*/  SYNCS.PHASECHK.TRANS64.TRYWAIT P0, [R83+URZ+0xb0], R2 ;  /* 0x0000b002530075a7 */ /* 0x000e6400080011ff */
[----:B-1----:R-:W-:Y:S05]  /*60f0*/  @!P0 BRA `(.L_x_100) ;  /* 0x0000005800748947 */ /* 0x002fea0003800000 */
.L_x_99:
[----:B------:R-:W-:Y:S05]  /*6100*/  @!P1 BRA `(.L_x_101) ;  /* 0x0000000000409947 */ /* 0x000fea0003800000 */
[----:B------:R-:W3:Y:S01]  /*6110*/  LDCU.64 UR8, c[0x4][0x70] ;  /* 0x01000e00ff0877ac */ /* 0x000ee20008000a00 */
[----:B------:R-:W-:Y:S01]  /*6120*/  MOV R3, 0x0 ;  /* 0x0000000000037802 */ /* 0x000fe20000000f00 */
[----:B------:R-:W-:Y:S02]  /*6130*/  HFMA2 R12, -RZ, RZ, 0, 5.9604644775390625e-08 ;  /* 0x00000001ff0c7431 */ /* 0x000fe400000001ff */
[----:B------:R-:W-:Y:S02]  /*6140*/  IMAD.MOV.U32 R8, RZ, RZ, 0x192 ;  /* 0x00000192ff087424 */ /* 0x000fe400078e00ff */
[----:B------:R-:W-:Y:S01]  /*6150*/  IMAD.MOV.U32 R13, RZ, RZ, RZ ;  /* 0x000000ffff0d7224 */ /* 0x000fe200078e00ff */
[----:B------:R-:W2:Y:S01]  /*6160*/  LDCU.64 UR6, c[0x4][0x78] ;  /* 0x01000f00ff0677ac */ /* 0x000ea20008000a00 */
[----:B-1----:R-:W1:Y:S01]  /*6170*/  LDC.64 R2, c[0x4][R3] ;  /* 0x0100000003027b82 */ /* 0x002e620000000a00 */
[----:B------:R-:W5:Y:S01]  /*6180*/  LDCU.64 UR4, c[0x4][0x10] ;  /* 0x01000200ff0477ac */ /* 0x000f620008000a00 */
[----:B---3--:R-:W-:Y:S01]  /*6190*/  MOV R5, UR9 ;  /* 0x0000000900057c02 */ /* 0x008fe20008000f00 */
[----:B------:R-:W-:Y:S01]  /*61a0*/  IMAD.U32 R4, RZ, RZ, UR8 ;  /* 0x00000008ff047e24 */ /* 0x000fe2000f8e00ff */
[----:B--2---:R-:W-:Y:S01]  /*61b0*/  MOV R7, UR7 ;  /* 0x0000000700077c02 */ /* 0x004fe20008000f00 */
[----:B------:R-:W-:Y:S01]  /*61c0*/  IMAD.U32 R6, RZ, RZ, UR6 ;  /* 0x00000006ff067e24 */ /* 0x000fe2000f8e00ff */
[----:B-----5:R-:W-:Y:S01]  /*61d0*/  MOV R11, UR5 ;  /* 0x00000005000b7c02 */ /* 0x020fe20008000f00 */
[----:B------:R-:W-:Y:S02]  /*61e0*/  IMAD.U32 R10, RZ, RZ, UR4 ;  /* 0x00000004ff0a7e24 */ /* 0x000fe4000f8e00ff */
[----:B------:R-:W-:Y:S07]  /*61f0*/  LEPC R20, `(.L_x_101) ;  /* 0x000000001014794e */ /* 0x000fee0000000000 */
[----:B-1--4-:R-:W-:Y:S05]  /*6200*/  CALL.ABS.NOINC R2 ;  /* 0x0000000002007343 */ /* 0x012fea0003c00000 */
.L_x_101:
[----:B------:R-:W-:Y:S01]  /*6210*/  LOP3.LUT R20, R52, 0xffffe000, RZ, 0xc0, !PT ;  /* 0xffffe00034147812 */ /* 0x000fe200078ec0ff */
[----:B------:R-:W-:Y:S05]  /*6220*/  WARPSYNC.ALL ;  /* 0x0000000000007948 */ /* 0x000fea0003800000 */
[----:B------:R-:W-:Y:S01]  /*6230*/  R2UR UR4, R34 ;  /* 0x00000000220472ca */ /* 0x000fe200000e0000 */
[----:B------:R-:W-:Y:S01]  /*6240*/  IMAD.SHL.U32 R90, R75, 0x4, RZ ;  /* 0x000000044b5a7824 */ /* 0x000fe200078e00ff */
[----:B------:R-:W-:Y:S01]  /*6250*/  LOP3.LUT R21, R53, 0xffffe000, RZ, 0xc0, !PT ;  /* 0xffffe00035157812 */ /* 0x000fe200078ec0ff */
[----:B------:R-:W-:Y:S01]  /*6260*/  BSSY.RECONVERGENT B0, `(.L_x_102) ;  /* 0x0000059000007945 */ /* 0x000fe20003800200 */
[----:B------:R-:W-:Y:S02]  /*6270*/  ISETP.NE.AND P0, PT, R76, RZ, PT ;  /* 0x000000ff4c00720c */ /* 0x000fe40003f05270 */
[----:B------:R-:W-:Y:S05]  /*6280*/  IADD3 R84, PT, PT, R84, R90, RZ ;  /* 0x0000005a54547210 */ /* 0x000fea0007ffe0ff */
[----:B------:R-:W-:Y:S02]  /*6290*/  IMAD.IADD R85, R74, 0x1, R84 ;  /* 0x000000014a557824 */ /* 0x000fe400078e0254 */
[----:B---3--:R-:W2:Y:S02]  /*62a0*/  LDTM.16dp128bit.x8 R4, tmem[UR4] ;  /* 0x00000004000479ee */ /* 0x008ea40008180000 */
[C---:B--2---:R-:W-:Y:S01]  /*62b0*/  FMUL R0, R33.reuse, R4 ;  /* 0x0000000421007220 */ /* 0x044fe20000400000 */
[C---:B-1----:R-:W-:Y:S01]  /*62c0*/  FMUL R2, R33.reuse, R5 ;  /* 0x0000000521027220 */ /* 0x042fe20000400000 */
[C---:B------:R-:W-:Y:S01]  /*62d0*/  FMUL R3, R33.reuse, R6 ;  /* 0x0000000621037220 */ /* 0x040fe20000400000 */
[----:B------:R-:W-:Y:S01]  /*62e0*/  FMUL R4, R33, R8 ;  /* 0x0000000821047220 */ /* 0x000fe20000400000 */
[C---:B------:R-:W-:Y:S01]  /*62f0*/  FFMA R36, R35.reuse, R20, R0 ;  /* 0x0000001423247223 */ /* 0x040fe20000000000 */
[----:B------:R-:W-:Y:S01]  /*6300*/  LOP3.LUT R0, R54, 0xffffe000, RZ, 0xc0, !PT ;  /* 0xffffe00036007812 */ /* 0x000fe200078ec0ff */
[----:B------:R-:W-:Y:S01]  /*6310*/  FFMA R37, R35, R21, R2 ;  /* 0x0000001523257223 */ /* 0x000fe20000000002 */
[----:B------:R-:W-:Y:S01]  /*6320*/  LOP3.LUT R2, R55, 0xffffe000, RZ, 0xc0, !PT ;  /* 0xffffe00037027812 */ /* 0x000fe200078ec0ff */
[C---:B------:R-:W-:Y:S01]  /*6330*/  FMUL R5, R33.reuse, R9 ;  /* 0x0000000921057220 */ /* 0x040fe20000400000 */
[----:B------:R-:W-:Y:S01]  /*6340*/  F2FP.TF32.F32.PACK_B R36, R36 ;  /* 0x00000024ff24723e */ /* 0x000fe200024050ff */
[C---:B------:R-:W-:Y:S01]  /*6350*/  FMUL R8, R33.reuse, R12 ;  /* 0x0000000c21087220 */ /* 0x040fe20000400000 */
[----:B------:R-:W-:Y:S01]  /*6360*/  F2FP.TF32.F32.PACK_B R37, R37 ;  /* 0x00000025ff25723e */ /* 0x000fe200024050ff */
[C---:B------:R-:W-:Y:S01]  /*6370*/  FMUL R9, R33.reuse, R13 ;  /* 0x0000000d21097220 */ /* 0x040fe20000400000 */
[C---:B------:R-:W-:Y:S01]  /*6380*/  FMUL R12, R33.reuse, R16 ;  /* 0x00000010210c7220 */ /* 0x040fe20000400000 */
[----:B------:R-:W-:Y:S01]  /*6390*/  LOP3.LUT R16, R48, 0xffffe000, RZ, 0xc0, !PT ;  /* 0xffffe00030107812 */ /* 0x000fe200078ec0ff */
[C---:B------:R-:W-:Y:S01]  /*63a0*/  FMUL R7, R33.reuse, R7 ;  /* 0x0000000721077220 */ /* 0x040fe20000400000 */
[----:B------:R-:W-:Y:S01]  /*63b0*/  FMUL R13, R33, R17 ;  /* 0x00000011210d7220 */ /* 0x000fe20000400000 */
[----:B------:R-:W-:Y:S01]  /*63c0*/  LOP3.LUT R17, R49, 0xffffe000, RZ, 0xc0, !PT ;  /* 0xffffe00031117812 */ /* 0x000fe200078ec0ff */
[----:B------:R-:W-:Y:S01]  /*63d0*/  FFMA R38, R35, R0, R3 ;  /* 0x0000000023267223 */ /* 0x000fe20000000003 */
[----:B------:R-:W-:Y:S01]  /*63e0*/  LOP3.LUT R0, R50, 0xffffe000, RZ, 0xc0, !PT ;  /* 0xffffe00032007812 */ /* 0x000fe200078ec0ff */
[----:B------:R-:W-:Y:S01]  /*63f0*/  FMUL R6, R33, R10 ;  /* 0x0000000a21067220 */ /* 0x000fe20000400000 */
[----:B----4-:R-:W-:Y:S01]  /*6400*/  LOP3.LUT R3, R41, 0xffffe000, RZ, 0xc0, !PT ;  /* 0xffffe00029037812 */ /* 0x010fe200078ec0ff */
[----:B------:R-:W-:Y:S01]  /*6410*/  FFMA R39, R35, R2, R7 ;  /* 0x0000000223277223 */ /* 0x000fe20000000007 */
[----:B------:R-:W-:Y:S01]  /*6420*/  LOP3.LUT R2, R51, 0xffffe000, RZ, 0xc0, !PT ;  /* 0xffffe00033027812 */ /* 0x000fe200078ec0ff */
[C---:B------:R-:W-:Y:S01]  /*6430*/  FFMA R4, R35.reuse, R16, R4 ;  /* 0x0000001023047223 */ /* 0x040fe20000000004 */
[----:B------:R-:W-:Y:S01]  /*6440*/  LOP3.LUT R16, R42, 0xffffe000, RZ, 0xc0, !PT ;  /* 0xffffe0002a107812 */ /* 0x000fe200078ec0ff */
[C---:B------:R-:W-:Y:S01]  /*6450*/  FFMA R5, R35.reuse, R17, R5 ;  /* 0x0000001123057223 */ /* 0x040fe20000000005 */
[----:B------:R-:W-:Y:S01]  /*6460*/  F2FP.TF32.F32.PACK_B R38, R38 ;  /* 0x00000026ff26723e */ /* 0x000fe200024050ff */
[----:B------:R-:W-:Y:S01]  /*6470*/  FFMA R6, R35, R0, R6 ;  /* 0x0000000023067223 */ /* 0x000fe20000000006 */
[----:B------:R-:W-:Y:S01]  /*6480*/  LOP3.LUT R0, R40, 0xffffe000, RZ, 0xc0, !PT ;  /* 0xffffe00028007812 */ /* 0x000fe200078ec0ff */
[C---:B------:R-:W-:Y:S01]  /*6490*/  FMUL R11, R33.reuse, R11 ;  /* 0x0000000b210b7220 */ /* 0x040fe20000400000 */
[----:B------:R-:W-:Y:S01]  /*64a0*/  F2FP.TF32.F32.PACK_B R39, R39 ;  /* 0x00000027ff27723e */ /* 0x000fe200024050ff */
[----:B------:R-:W-:Y:S01]  /*64b0*/  FMUL R10, R33, R14 ;  /* 0x0000000e210a7220 */ /* 0x000fe20000400000 */
[----:B------:R-:W-:Y:S01]  /*64c0*/  F2FP.TF32.F32.PACK_B R4, R4 ;  /* 0x00000004ff04723e */ /* 0x000fe200024050ff */
[----:B------:R-:W-:Y:S01]  /*64d0*/  FFMA R7, R35, R2, R11 ;  /* 0x0000000223077223 */ /* 0x000fe2000000000b */
[----:B------:R-:W-:Y:S01]  /*64e0*/  LOP3.LUT R2, R43, 0xffffe000, RZ, 0xc0, !PT ;  /* 0xffffe0002b027812 */ /* 0x000fe200078ec0ff */
[----:B------:R-:W-:Y:S01]  /*64f0*/  FFMA R8, R35, R0, R8 ;  /* 0x0000000023087223 */ /* 0x000fe20000000008 */
[----:B------:R-:W-:Y:S01]  /*6500*/  LOP3.LUT R0, R44, 0xffffe000, RZ, 0xc0, !PT ;  /* 0xffffe0002c007812 */ /* 0x000fe200078ec0ff */
[----:B------:R1:W-:Y:S01]  /*6510*/  STSM.16.M88.4 [R82+0x400], R36 ;  /* 0x0004002452007844 */ /* 0x0003e20000000200 */
[----:B------:R-:W-:Y:S01]  /*6520*/  F2FP.TF32.F32.PACK_B R5, R5 ;  /* 0x00000005ff05723e */ /* 0x000fe200024050ff */
[----:B------:R-:W-:Y:S01]  /*6530*/  FMUL R15, R33, R15 ;  /* 0x0000000f210f7220 */ /* 0x000fe20000400000 */
[----:B------:R-:W-:Y:S01]  /*6540*/  F2FP.TF32.F32.PACK_B R6, R6 ;  /* 0x00000006ff06723e */ /* 0x000fe200024050ff */
[C---:B------:R-:W-:Y:S01]  /*6550*/  FFMA R9, R35.reuse, R3, R9 ;  /* 0x0000000323097223 */ /* 0x040fe20000000009 */
[C---:B------:R-:W-:Y:S01]  /*6560*/  FFMA R10, R35.reuse, R16, R10 ;  /* 0x00000010230a7223 */ /* 0x040fe2000000000a */
[----:B------:R-:W-:Y:S01]  /*6570*/  FFMA R11, R35, R2, R15 ;  /* 0x00000002230b7223 */ /* 0x000fe2000000000f */
[----:B------:R-:W-:Y:S01]  /*6580*/  LOP3.LUT R2, R45, 0xffffe000, RZ, 0xc0, !PT ;  /* 0xffffe0002d027812 */ /* 0x000fe200078ec0ff */
[----:B------:R-:W-:Y:S01]  /*6590*/  FFMA R12, R35, R0, R12 ;  /* 0x00000000230c7223 */ /* 0x000fe2000000000c */
[----:B------:R-:W-:Y:S01]  /*65a0*/  LOP3.LUT R3, R46, 0xffffe000, RZ, 0xc0, !PT ;  /* 0xffffe0002e037812 */ /* 0x000fe200078ec0ff */
[----:B------:R-:W-:Y:S01]  /*65b0*/  FMUL R14, R33, R18 ;  /* 0x00000012210e7220 */ /* 0x000fe20000400000 */
[----:B------:R-:W-:Y:S01]  /*65c0*/  LOP3.LUT R0, R47, 0xffffe000, RZ, 0xc0, !PT ;  /* 0xffffe0002f007812 */ /* 0x000fe200078ec0ff */
[----:B------:R-:W-:Y:S01]  /*65d0*/  FMUL R19, R33, R19 ;  /* 0x0000001321137220 */ /* 0x000fe20000400000 */
[----:B------:R-:W-:Y:S01]  /*65e0*/  F2FP.TF32.F32.PACK_B R7, R7 ;  /* 0x00000007ff07723e */ /* 0x000fe200024050ff */
[C---:B------:R-:W-:Y:S01]  /*65f0*/  FFMA R13, R35.reuse, R2, R13 ;  /* 0x00000002230d7223 */ /* 0x040fe2000000000d */
[C---:B------:R-:W-:Y:S01]  /*6600*/  FFMA R14, R35.reuse, R3, R14 ;  /* 0x00000003230e7223 */ /* 0x040fe2000000000e */
[----:B------:R-:W-:Y:S01]  /*6610*/  FFMA R15, R35, R0, R19 ;  /* 0x00000000230f7223 */ /* 0x000fe20000000013 */
[----:B------:R-:W-:Y:S01]  /*6620*/  F2FP.TF32.F32.PACK_B R8, R8 ;  /* 0x00000008ff08723e */ /* 0x000fe200024050ff */
[----:B------:R1:W-:Y:S01]  /*6630*/  STSM.16.M88.4 [R81+0x400], R4 ;  /* 0x0004000451007844 */ /* 0x0003e20000000200 */
[----:B------:R-:W-:Y:S02]  /*6640*/  F2FP.TF32.F32.PACK_B R9, R9 ;  /* 0x00000009ff09723e */ /* 0x000fe400024050ff */
[----:B------:R-:W-:Y:S02]  /*6650*/  F2FP.TF32.F32.PACK_B R10, R10 ;  /* 0x0000000aff0a723e */ /* 0x000fe400024050ff */
[----:B------:R-:W-:Y:S02]  /*6660*/  F2FP.TF32.F32.PACK_B R11, R11 ;  /* 0x0000000bff0b723e */ /* 0x000fe400024050ff */
[----:B------:R-:W-:Y:S02]  /*6670*/  F2FP.TF32.F32.PACK_B R12, R12 ;  /* 0x0000000cff0c723e */ /* 0x000fe400024050ff */
[----:B------:R-:W-:Y:S01]  /*6680*/  F2FP.TF32.F32.PACK_B R13, R13 ;  /* 0x0000000dff0d723e */ /* 0x000fe200024050ff */
[----:B------:R1:W-:Y:S01]  /*6690*/  STSM.16.M88.4 [R84], R8 ;  /* 0x0000000854007844 */ /* 0x0003e20000000200 */
[----:B------:R-:W-:Y:S02]  /*66a0*/  F2FP.TF32.F32.PACK_B R14, R14 ;  /* 0x0000000eff0e723e */ /* 0x000fe400024050ff */
[----:B------:R-:W-:Y:S05]  /*66b0*/  F2FP.TF32.F32.PACK_B R15, R15 ;  /* 0x0000000fff0f723e */ /* 0x000fea00024050ff */
[----:B------:R1:W-:Y:S01]  /*66c0*/  STSM.16.M88.4 [R85], R12 ;  /* 0x0000000c55007844 */ /* 0x0003e20000000200 */
[----:B------:R-:W-:Y:S01]  /*66d0*/  @!PT LDS RZ, [RZ] ;  /* 0x00000000fffff984 */ /* 0x000fe20000000800 */
[----:B------:R-:W-:Y:S01]  /*66e0*/  @!PT LDS RZ, [RZ] ;  /* 0x00000000fffff984 */ /* 0x000fe20000000800 */
[----:B------:R-:W-:Y:S01]  /*66f0*/  @!PT LDS RZ, [RZ] ;  /* 0x00000000fffff984 */ /* 0x000fe20000000800 */
[----:B------:R-:W-:Y:S01]  /*6700*/  @!PT LDS RZ, [RZ] ;  /* 0x00000000fffff984 */ /* 0x000fe20000000800 */
[----:B------:R2:W-:Y:S07]  /*6710*/  MEMBAR.ALL.CTA ;  /* 0x0000000000007992 */ /* 0x0005ee0000008000 */
[----:B--2---:R-:W2:Y:S02]  /*6720*/  FENCE.VIEW.ASYNC.S ;  /* 0x00000000000073c6 */ /* 0x004ea40000000000 */
[----:B--2---:R-:W-:Y:S06]  /*6730*/  BAR.SYNC.DEFER_BLOCKING 0x1, 0x80 ;  /* 0x0042000000007b1d */ /* 0x004fec0000010000 */
[----:B------:R-:W-:Y:S05]  /*6740*/  @P0 BRA `(.L_x_103) ;  /* 0x0000000000280947 */ /* 0x000fea0003800000 */
[----:B------:R-:W-:Y:S02]  /*6750*/  UIADD3 UR4, UPT, UPT, UR48, 0x400, URZ ;  /* 0x0000040030047890 */ /* 0x000fe4000fffe0ff */
[----:B------:R-:W-:Y:S01]  /*6760*/  UIADD3 UR6, UP0, UPT, UR52, 0x680, URZ ;  /* 0x0000068034067890 */ /* 0x000fe2000ff1e0ff */
[----:B------:R-:W-:Y:S03]  /*6770*/  UMOV UR43, UR36 ;  /* 0x00000024002b7c82 */ /* 0x000fe60008000000 */
[----:B------:R-:W-:Y:S01]  /*6780*/  MOV R70, UR4 ;  /* 0x0000000400467c02 */ /* 0x000fe20008000f00 */
[----:B------:R-:W-:Y:S03]  /*6790*/  UIADD3.X UR7, UPT, UPT, URZ, UR53, URZ, UP0, !UPT ;  /* 0x00000035ff077290 */ /* 0x000fe600087fe4ff */
[----:B------:R-:W-:Y:S11]  /*67a0*/  R2UR UR40, R70 ;  /* 0x00000000462872ca */ /* 0x000ff600000e0000 */
[----:B------:R-:W-:Y:S02]  /*67b0*/  @!UPT UIADD3 URZ, UPT, UPT, URZ, URZ, URZ ;  /* 0x000000fffffff290 */ /* 0x000fe4000fffe0ff */
[----:B------:R2:W-:Y:S01]  /*67c0*/  UTMASTG.3D [UR40], [UR6] ;  /* 0x00000028060073b5 */ /* 0x0005e20008010000 */
[----:B------:R0:W-:Y:S01]  /*67d0*/  UTMACMDFLUSH ;  /* 0x00000000000079b7 */ /* 0x0001e20000000000 */
[----:B--2---:R-:W-:Y:S04]  /*67e0*/  DEPBAR.LE SB0, 0x1 ;  /* 0x000080400000791a */ /* 0x004fe80000000000 */
.L_x_103:
[----:B------:R-:W-:Y:S05]  /*67f0*/  BSYNC.RECONVERGENT B0 ;  /* 0x0000000000007941 */ /* 0x000fea0003800200 */
.L_x_102:
[----:B------:R-:W-:Y:S01]  /*6800*/  BAR.SYNC.DEFER_BLOCKING 0x1, 0x80 ;  /* 0x0042000000007b1d */ /* 0x000fe20000010000 */
[----:B------:R-:W-:Y:S01]  /*6810*/  ISETP.NE.AND P1, PT, R80, RZ, PT ;  /* 0x000000ff5000720c */ /* 0x000fe20003f25270 */
[----:B------:R-:W-:Y:S01]  /*6820*/  UISETP.NE.AND UP0, UPT, UR49, URZ, UPT ;  /* 0x000000ff3100728c */ /* 0x000fe2000bf05270 */
[----:B------:R-:W-:Y:S11]  /*6830*/  LEA R2, R86, UR48, 0x3 ;  /* 0x0000003056027c11 */ /* 0x000ff6000f8e18ff */
[----:B------:R-:W-:Y:S01]  /*6840*/  @P1 SHF.L.U32 R3, RZ, 0x1f, RZ ;  /* 0x0000001fff031819 */ /* 0x000fe200000006ff */
[----:B------:R-:W-:Y:S06]  /*6850*/  BRA.U !UP0, `(.L_x_104) ;  /* 0x0000000108247547 */ /* 0x000fec000b800000 */
[----:B-1----:R-:W-:Y:S01]  /*6860*/  IMAD.U32 R4, RZ, RZ, UR51 ;  /* 0x00000033ff047e24 */ /* 0x002fe2000f8e00ff */
[----:B------:R-:W-:Y:S01]  /*6870*/  MOV R0, UR37 ;  /* 0x0000002500007c02 */ /* 0x000fe20008000f00 */
[----:B------:R-:W-:Y:S03]  /*6880*/  UIADD3 UR51, UPT, UPT, UR51, 0x1, URZ ;  /* 0x0000000133337890 */ /* 0x000fe6000fffe0ff */
[----:B------:R-:W-:Y:S01]  /*6890*/  @P1 LEA R4, R4, UR48, 0x3 ;  /* 0x0000003004041c11 */ /* 0x000fe2000f8e18ff */
[----:B------:R-:W-:Y:S04]  /*68a0*/  UISETP.NE.AND UP0, UPT, UR51, 0x4, UPT ;  /* 0x000000043300788c */ /* 0x000fe8000bf05270 */
[----:B------:R-:W-:Y:S01]  /*68b0*/  @P1 VIADD R4, R4, 0x60 ;  /* 0x0000006004041836 */ /* 0x000fe20000000000 */
[----:B------:R-:W-:Y:S04]  /*68c0*/  USEL UR51, UR51, URZ, UP0 ;  /* 0x000000ff33337287 */ /* 0x000fe80008000000 */
[----:B------:R-:W-:Y:S04]  /*68d0*/  @P1 PRMT R0, R0, 0x654, R4 ;  /* 0x0000065400001816 */ /* 0x000fe80000000004 */
[----:B------:R2:W-:Y:S04]  /*68e0*/  @P1 SYNCS.ARRIVE.TRANS64.RED.A1T0 RZ, [R0+URZ], RZ ;  /* 0x000000ff00ff19a7 */ /* 0x0005e800081004ff */
.L_x_104:
[----:B------:R-:W3:Y:S01]  /*68f0*/  @P1 SYNCS.PHASECHK.TRANS64.TRYWAIT P0, [R2+URZ+0x40], R3 ;  /* 0x00004003020015a7 */ /* 0x000ee200080011ff */
[----:B------:R-:W-:Y:S01]  /*6900*/  BSSY B1, `(.L_x_105) ;  /* 0x0000017000017945 */ /* 0x000fe20003800000 */
[----:B---3--:R-:W-:Y:S03]  /*6910*/  @P1 SEL R88, RZ, 0x1, !P0 ;  /* 0x00000001ff581807 */ /* 0x008fe60004000000 */
[----:B------:R-:W-:Y:S05]  /*6920*/  @!P1 BRA `(.L_x_106) ;  /* 0x0000000000509947 */ /* 0x000fea0003800000 */
[----:B------:R-:W-:Y:S01]  /*6930*/  ISETP.NE.AND P1, PT, R89, RZ, PT ;  /* 0x000000ff5900720c */ /* 0x000fe20003f25270 */
[----:B------:R-:W-:Y:S01]  /*6940*/  BSSY B0, `(.L_x_107) ;  /* 0x000000a000007945 */ /* 0x000fe20003800000 */
[----:B------:R-:W-:Y:S11]  /*6950*/  ISETP.NE.AND P0, PT, R88, RZ, PT ;  /* 0x000000ff5800720c */ /* 0x000ff60003f05270 */
[----:B-1----:R-:W-:Y:S04]  /*6960*/  @P1 IMAD R5, R86, 0x2000, R87 ;  /* 0x0000200056051824 */ /* 0x002fe800078e0257 */
[----:B------:R-:W-:Y:S05]  /*6970*/  @P1 VIADD R4, R5, UR48 ;  /* 0x0000003005041c36 */ /* 0x000fea0008000000 */
[----:B------:R-:W-:Y:S01]  /*6980*/  @P1 IADD3 R3, PT, PT, R90, R4, RZ ;  /* 0x000000045a031210 */ /* 0x000fe20007ffe0ff */
[----:B------:R-:W-:Y:S01]  /*6990*/  @P1 IMAD.IADD R4, R74, 0x1, R4 ;  /* 0x000000014a041824 */ /* 0x000fe200078e0204 */
[----:B------:R-:W-:Y:S06]  /*69a0*/  @P0 BRA `(.L_x_108) ;  /* 0x00000000000c0947 */ /* 0x000fec0003800000 */
[----:B--2---:R-:W-:Y:S04]  /*69b0*/  SHF.L.U32 R0, RZ, 0x1f, RZ ;  /* 0x0000001fff007819 */ /* 0x004fe800000006ff */
[----:B------:R-:W1:Y:S02]  /*69c0*/  SYNCS.PHASECHK.TRANS64.TRYWAIT P0, [R2+URZ+0x40], R0 ;  /* 0x00004000020075a7 */ /* 0x000e6400080011ff */
[----:B-1----:R-:W-:Y:S05]  /*69d0*/  @!P0 BRA `(.L_x_109) ;  /* 0x0000005000508947 */ /* 0x002fea0003800000 */
.L_x_108:
[----:B------:R-:W-:Y:S05]  /*69e0*/  BSYNC B0 ;  /* 0x0000000000007941 */ /* 0x000fea0003800000 */
.L_x_107:
[----:B------:R-:W-:Y:S02]  /*69f0*/  ISETP.NE.AND P0, PT, R89, RZ, PT ;  /* 0x000000ff5900720c */ /* 0x000fe40003f05270 */
[----:B------:R-:W-:Y:S11]  /*6a00*/  IADD3 R86, PT, PT, R86, 0x1, RZ ;  /* 0x0000000156567810 */ /* 0x000ff60007ffe0ff */
[----:B-12---:R-:W-:Y:S01]  /*6a10*/  @P0 IMAD.IADD R0, R74, 0x1, R3 ;  /* 0x000000014a000824 */ /* 0x006fe200078e0203 */
[----:B------:R-:W-:Y:S05]  /*6a20*/  @P0 WARPSYNC.ALL ;  /* 0x0000000000000948 */ /* 0x000fea0003800000 */
[----:B------:R3:W4:Y:S04]  /*6a30*/  @P0 LDSM.16.M88.4 R52, [R5+UR48+0x400] ;  /* 0x000400300534083b */ /* 0x0007280008000200 */
[----:B------:R3:W1:Y:S04]  /*6a40*/  @P0 LDSM.16.M88.4 R48, [R4+0x400] ;  /* 0x000400000430083b */ /* 0x0006680000000200 */
[----:B------:R3:W2:Y:S04]  /*6a50*/  @P0 LDSM.16.M88.4 R40, [R3+0x400] ;  /* 0x000400000328083b */ /* 0x0006a80000000200 */
[----:B------:R3:W1:Y:S02]  /*6a60*/  @P0 LDSM.16.M88.4 R44, [R0+0x400] ;  /* 0x00040000002c083b */ /* 0x0006640000000200 */
.L_x_106:
[----:B------:R-:W-:Y:S05]  /*6a70*/  BSYNC B1 ;  /* 0x0000000000017941 */ /* 0x000fea0003800000 */
.L_x_105:
[----:B--23--:R-:W-:Y:S05]  /*6a80*/  VIADD R0, R34, 0x20 ;  /* 0x0000002022007836 */ /* 0x00cfea0000000000 */
[----:B------:R-:W-:Y:S04]  /*6a90*/  SHF.R.U32.HI R0, RZ, 0x15, R0 ;  /* 0x00000015ff007819 */ /* 0x000fe80000011600 */
[----:B------:R-:W-:Y:S11]  /*6aa0*/  LOP3.LUT P0, RZ, R0, 0x3, R69, 0x48, !PT ;  /* 0x0000000300ff7812 */ /* 0x000ff60007804845 */
[----:B------:R-:W-:Y:S02]  /*6ab0*/  @!UPT UIADD3 URZ, UPT, UPT, URZ, URZ, URZ ;  /* 0x000000fffffff290 */ /* 0x000fe4000fffe0ff */
[----:B------:R-:W-:Y:S05]  /*6ac0*/  @!P0 BRA `(.L_x_110) ;  /* 0x0000000000408947 */ /* 0x000fea0003800000 */
[----:B------:R-:W2:Y:S01]  /*6ad0*/  LDCU.64 UR8, c[0x4][0x70] ;  /* 0x01000e00ff0877ac */ /* 0x000ea20008000a00 */
[----:B------:R-:W-:Y:S01]  /*6ae0*/  MOV R3, 0x0 ;  /* 0x0000000000037802 */ /* 0x000fe20000000f00 */
[----:B-1----:R-:W-:Y:S02]  /*6af0*/  HFMA2 R12, -RZ, RZ, 0, 5.9604644775390625e-08 ;  /* 0x00000001ff0c7431 */ /* 0x002fe400000001ff */
[----:B------:R-:W-:Y:S02]  /*6b00*/  IMAD.MOV.U32 R8, RZ, RZ, 0x192 ;  /* 0x00000192ff087424 */ /* 0x000fe400078e00ff */
[----:B------:R-:W-:Y:S01]  /*6b10*/  IMAD.MOV.U32 R13, RZ, RZ, RZ ;  /* 0x000000ffff0d7224 */ /* 0x000fe200078e00ff */
[----:B------:R-:W1:Y:S01]  /*6b20*/  LDCU.64 UR6, c[0x4][0x78] ;  /* 0x01000f00ff0677ac */ /* 0x000e620008000a00 */
[----:B------:R-:W3:Y:S01]  /*6b30*/  LDC.64 R2, c[0x4][R3] ;  /* 0x0100000003027b82 */ /* 0x000ee20000000a00 */
[----:B------:R-:W5:Y:S01]  /*6b40*/  LDCU.64 UR4, c[0x4][0x10] ;  /* 0x01000200ff0477ac */ /* 0x000f620008000a00 */
[----:B--2---:R-:W-:Y:S01]  /*6b50*/  MOV R5, UR9 ;  /* 0x0000000900057c02 */ /* 0x004fe20008000f00 */
[----:B------:R-:W-:Y:S01]  /*6b60*/  IMAD.U32 R4, RZ, RZ, UR8 ;  /* 0x00000008ff047e24 */ /* 0x000fe2000f8e00ff */
[----:B-1----:R-:W-:Y:S01]  /*6b70*/  MOV R7, UR7 ;  /* 0x0000000700077c02 */ /* 0x002fe20008000f00 */
[----:B------:R-:W-:Y:S01]  /*6b80*/  IMAD.U32 R6, RZ, RZ, UR6 ;  /* 0x00000006ff067e24 */ /* 0x000fe2000f8e00ff */
[----:B-----5:R-:W-:Y:S01]  /*6b90*/  MOV R11, UR5 ;  /* 0x00000005000b7c02 */ /* 0x020fe20008000f00 */
[----:B------:R-:W-:Y:S02]  /*6ba0*/  IMAD.U32 R10, RZ, RZ, UR4 ;  /* 0x00000004ff0a7e24 */ /* 0x000fe4000f8e00ff */
[----:B------:R-:W-:Y:S07]  /*6bb0*/  LEPC R20, `(.L_x_110) ;  /* 0x000000001014794e */ /* 0x000fee0000000000 */
[----:B---34-:R-:W-:Y:S05]  /*6bc0*/  CALL.ABS.NOINC R2 ;  /* 0x0000000002007343 */ /* 0x018fea0003c00000 */
.L_x_110:
[----:B------:R-:W-:Y:S01]  /*6bd0*/  ISETP.NE.AND P6, PT, R80, RZ, PT ;  /* 0x000000ff5000720c */ /* 0x000fe20003fc5270 */
[----:B------:R-:W-:Y:S05]  /*6be0*/  WARPSYNC.ALL ;  /* 0x0000000000007948 */ /* 0x000fea0003800000 */
[----:B------:R-:W-:Y:S01]  /*6bf0*/  R2UR UR4, R34 ;  /* 0x00000000220472ca */ /* 0x000fe200000e0000 */
[----:B------:R-:W-:Y:S01]  /*6c00*/  IMAD.U32 R0, RZ, RZ, UR51 ;  /* 0x00000033ff007e24 */ /* 0x000fe2000f8e00ff */
[----:B----4-:R-:W-:Y:S01]  /*6c10*/  LOP3.LUT R20, R52, 0xffffe000, RZ, 0xc0, !PT ;  /* 0xffffe00034147812 */ /* 0x010fe200078ec0ff */
[----:B------:R-:W-:Y:S01]  /*6c20*/  IMAD.U32 R21, RZ, RZ, UR37 ;  /* 0x00000025ff157e24 */ /* 0x000fe2000f8e00ff */
[----:B------:R-:W-:Y:S01]  /*6c30*/  ISETP.NE.AND P0, PT, R76, RZ, PT ;  /* 0x000000ff4c00720c */ /* 0x000fe20003f05270 */
[----:B------:R-:W-:Y:S02]  /*6c40*/  BSSY.RECONVERGENT B0, `(.L_x_111) ;  /* 0x000005b000007945 */ /* 0x000fe40003800200 */
[----:B------:R-:W-:Y:S05]  /*6c50*/  @P6 LEA R0, R0, UR48, 0x3 ;  /* 0x0000003000006c11 */ /* 0x000fea000f8e18ff */
[----:B------:R-:W-:Y:S01]  /*6c60*/  @P6 VIADD R0, R0, 0x60 ;  /* 0x0000006000006836 */ /* 0x000fe20000000000 */
[----:B-1----:R-:W1:Y:S04]  /*6c70*/  LDTM.16dp128bit.x8 R4, tmem[UR4+0x20] ;  /* 0x00002004000479ee */ /* 0x002e680008180000 */
[----:B------:R-:W-:Y:S01]  /*6c80*/  @P6 PRMT R21, R21, 0x654, R0 ;  /* 0x0000065415156816 */ /* 0x000fe20000000000 */
[C---:B-1----:R-:W-:Y:S01]  /*6c90*/  FMUL R0, R33.reuse, R4 ;  /* 0x0000000421007220 */ /* 0x042fe20000400000 */
[C---:B------:R-:W-:Y:S01]  /*6ca0*/  FMUL R4, R33.reuse, R8 ;  /* 0x0000000821047220 */ /* 0x040fe20000400000 */
[C---:B------:R-:W-:Y:S01]  /*6cb0*/  FMUL R8, R33.reuse, R12 ;  /* 0x0000000c21087220 */ /* 0x040fe20000400000 */
[----:B------:R-:W-:Y:S01]  /*6cc0*/  FMUL R12, R33, R16 ;  /* 0x00000010210c7220 */ /* 0x000fe20000400000 */
[----:B------:R-:W-:Y:S01]  /*6cd0*/  LOP3.LUT R16, R53, 0xffffe000, RZ, 0xc0, !PT ;  /* 0xffffe00035107812 */ /* 0x000fe200078ec0ff */
[C---:B------:R-:W-:Y:S01]  /*6ce0*/  FMUL R2, R33.reuse, R5 ;  /* 0x0000000521027220 */ /* 0x040fe20000400000 */
[C---:B------:R-:W-:Y:S01]  /*6cf0*/  FMUL R3, R33.reuse, R6 ;  /* 0x0000000621037220 */ /* 0x040fe20000400000 */
[----:B------:R-:W-:Y:S01]  /*6d00*/  FMUL R5, R33, R9 ;  /* 0x0000000921057220 */ /* 0x000fe20000400000 */
[----:B------:R-:W-:Y:S01]  /*6d10*/  FFMA R36, R35, R20, R0 ;  /* 0x0000001423247223 */ /* 0x000fe20000000000 */
[----:B------:R-:W-:Y:S01]  /*6d20*/  LOP3.LUT R0, R54, 0xffffe000, RZ, 0xc0, !PT ;  /* 0xffffe00036007812 */ /* 0x000fe200078ec0ff */
[C---:B------:R-:W-:Y:S01]  /*6d30*/  FMUL R6, R33.reuse, R10 ;  /* 0x0000000a21067220 */ /* 0x040fe20000400000 */
[C---:B------:R-:W-:Y:S01]  /*6d40*/  FMUL R9, R33.reuse, R13 ;  /* 0x0000000d21097220 */ /* 0x040fe20000400000 */
[C---:B------:R-:W-:Y:S01]  /*6d50*/  FMUL R10, R33.reuse, R14 ;  /* 0x0000000e210a7220 */ /* 0x040fe20000400000 */
[----:B------:R-:W-:Y:S01]  /*6d60*/  F2FP.TF32.F32.PACK_B R36, R36 ;  /* 0x00000024ff24723e */ /* 0x000fe200024050ff */
[----:B------:R-:W-:Y:S01]  /*6d70*/  FMUL R13, R33, R17 ;  /* 0x00000011210d7220 */ /* 0x000fe20000400000 */
[----:B------:R-:W-:Y:S01]  /*6d80*/  LOP3.LUT R17, R55, 0xffffe000, RZ, 0xc0, !PT ;  /* 0xffffe00037117812 */ /* 0x000fe200078ec0ff */
[----:B------:R-:W-:Y:S01]  /*6d90*/  FMUL R14, R33, R18 ;  /* 0x00000012210e7220 */ /* 0x000fe20000400000 */
[----:B------:R-:W-:Y:S01]  /*6da0*/  LOP3.LUT R18, R48, 0xffffe000, RZ, 0xc0, !PT ;  /* 0xffffe00030127812 */ /* 0x000fe200078ec0ff */
[----:B------:R-:W-:Y:S01]  /*6db0*/  FFMA R37, R35, R16, R2 ;  /* 0x0000001023257223 */ /* 0x000fe20000000002 */
[----:B------:R-:W-:Y:S01]  /*6dc0*/  LOP3.LUT R2, R49, 0xffffe000, RZ, 0xc0, !PT ;  /* 0xffffe00031027812 */ /* 0x000fe200078ec0ff */
[----:B------:R-:W-:Y:S01]  /*6dd0*/  FMUL R7, R33, R7 ;  /* 0x0000000721077220 */ /* 0x000fe20000400000 */
[----:B------:R-:W-:Y:S01]  /*6de0*/  LOP3.LUT R16, R41, 0xffffe000, RZ, 0xc0, !PT ;  /* 0xffffe00029107812 */ /* 0x000fe200078ec0ff */
[C---:B------:R-:W-:Y:S01]  /*6df0*/  FFMA R38, R35.reuse, R0, R3 ;  /* 0x0000000023267223 */ /* 0x040fe20000000003 */
[----:B------:R-:W-:Y:S01]  /*6e00*/  LOP3.LUT R0, R50, 0xffffe000, RZ, 0xc0, !PT ;  /* 0xffffe00032007812 */ /* 0x000fe200078ec0ff */
[C---:B------:R-:W-:Y:S01]  /*6e10*/  FFMA R39, R35.reuse, R17, R7 ;  /* 0x0000001123277223 */ /* 0x040fe20000000007 */
[----:B------:R-:W-:Y:S01]  /*6e20*/  LOP3.LUT R3, R40, 0xffffe000, RZ, 0xc0, !PT ;  /* 0xffffe00028037812 */ /* 0x000fe200078ec0ff */
[C---:B------:R-:W-:Y:S01]  /*6e30*/  FFMA R4, R35.reuse, R18, R4 ;  /* 0x0000001223047223 */ /* 0x040fe20000000004 */
[----:B------:R-:W-:Y:S01]  /*6e40*/  F2FP.TF32.F32.PACK_B R37, R37 ;  /* 0x00000025ff25723e */ /* 0x000fe200024050ff */
[----:B------:R-:W-:Y:S01]  /*6e50*/  FFMA R5, R35, R2, R5 ;  /* 0x0000000223057223 */ /* 0x000fe20000000005 */
[----:B------:R-:W-:Y:S01]  /*6e60*/  LOP3.LUT R2, R51, 0xffffe000, RZ, 0xc0, !PT ;  /* 0xffffe00033027812 */ /* 0x000fe200078ec0ff */
[----:B------:R-:W-:Y:S01]  /*6e70*/  FMUL R11, R33, R11 ;  /* 0x0000000b210b7220 */ /* 0x000fe20000400000 */
[----:B------:R-:W-:Y:S01]  /*6e80*/  F2FP.TF32.F32.PACK_B R38, R38 ;  /* 0x00000026ff26723e */ /* 0x000fe200024050ff */
[C---:B------:R-:W-:Y:S01]  /*6e90*/  FFMA R6, R35.reuse, R0, R6 ;  /* 0x0000000023067223 */ /* 0x040fe20000000006 */
[----:B------:R-:W-:Y:S01]  /*6ea0*/  LOP3.LUT R0, R42, 0xffffe000, RZ, 0xc0, !PT ;  /* 0xffffe0002a007812 */ /* 0x000fe200078ec0ff */
[----:B------:R-:W-:Y:S01]  /*6eb0*/  FFMA R7, R35, R2, R11 ;  /* 0x0000000223077223 */ /* 0x000fe2000000000b */
[----:B------:R-:W-:Y:S01]  /*6ec0*/  LOP3.LUT R2, R43, 0xffffe000, RZ, 0xc0, !PT ;  /* 0xffffe0002b027812 */ /* 0x000fe200078ec0ff */
[----:B------:R-:W-:Y:S01]  /*6ed0*/  FFMA R8, R35, R3, R8 ;  /* 0x0000000323087223 */ /* 0x000fe20000000008 */
[----:B------:R-:W-:Y:S01]  /*6ee0*/  LOP3.LUT R3, R45, 0xffffe000, RZ, 0xc0, !PT ;  /* 0xffffe0002d037812 */ /* 0x000fe200078ec0ff */
[----:B------:R-:W-:Y:S01]  /*6ef0*/  FFMA R9, R35, R16, R9 ;  /* 0x0000001023097223 */ /* 0x000fe20000000009 */
[----:B------:R-:W-:Y:S01]  /*6f00*/  F2FP.TF32.F32.PACK_B R39, R39 ;  /* 0x00000027ff27723e */ /* 0x000fe200024050ff */
[----:B------:R-:W-:Y:S01]  /*6f10*/  FMUL R15, R33, R15 ;  /* 0x0000000f210f7220 */ /* 0x000fe20000400000 */
[----:B------:R-:W-:Y:S01]  /*6f20*/  LOP3.LUT R16, R46, 0xffffe000, RZ, 0xc0, !PT ;  /* 0xffffe0002e107812 */ /* 0x000fe200078ec0ff */
[C---:B------:R-:W-:Y:S01]  /*6f30*/  FFMA R10, R35.reuse, R0, R10 ;  /* 0x00000000230a7223 */ /* 0x040fe2000000000a */
        /* <DEDUP_REMOVED lines=8> */
[----:B------:R-:W-:Y:S01]  /*6fc0*/  F2FP.TF32.F32.PACK_B R6, R6 ;  /* 0x00000006ff06723e */ /* 0x000fe200024050ff */
[C---:B------:R-:W-:Y:S01]  /*6fd0*/  FFMA R13, R35.reuse, R3, R13 ;  /* 0x00000003230d7223 */ /* 0x040fe2000000000d */
[----:B------:R-:W-:Y:S01]  /*6fe0*/  F2FP.TF32.F32.PACK_B R7, R7 ;  /* 0x00000007ff07723e */ /* 0x000fe200024050ff */
[C---:B------:R-:W-:Y:S01]  /*6ff0*/  FFMA R14, R35.reuse, R16, R14 ;  /* 0x00000010230e7223 */ /* 0x040fe2000000000e */
[----:B------:R-:W-:Y:S01]  /*7000*/  FFMA R15, R35, R2, R19 ;  /* 0x00000002230f7223 */ /* 0x000fe20000000013 */
[----:B------:R-:W-:Y:S02]  /*7010*/  F2FP.TF32.F32.PACK_B R8, R8 ;  /* 0x00000008ff08723e */ /* 0x000fe400024050ff */
[----:B------:R1:W-:Y:S01]  /*7020*/  STSM.16.M88.4 [R81+0x2400], R4 ;  /* 0x0024000451007844 */ /* 0x0003e20000000200 */
[----:B------:R-:W-:Y:S02]  /*7030*/  F2FP.TF32.F32.PACK_B R9, R9 ;  /* 0x00000009ff09723e */ /* 0x000fe400024050ff */
[----:B------:R-:W-:Y:S02]  /*7040*/  F2FP.TF32.F32.PACK_B R10, R10 ;  /* 0x0000000aff0a723e */ /* 0x000fe400024050ff */
[----:B------:R-:W-:Y:S02]  /*7050*/  F2FP.TF32.F32.PACK_B R11, R11 ;  /* 0x0000000bff0b723e */ /* 0x000fe400024050ff */
[----:B------:R-:W-:Y:S02]  /*7060*/  F2FP.TF32.F32.PACK_B R12, R12 ;  /* 0x0000000cff0c723e */ /* 0x000fe400024050ff */
[----:B------:R-:W-:Y:S01]  /*7070*/  F2FP.TF32.F32.PACK_B R13, R13 ;  /* 0x0000000dff0d723e */ /* 0x000fe200024050ff */
[----:B------:R1:W-:Y:S01]  /*7080*/  STSM.16.M88.4 [R84+0x2000], R8 ;  /* 0x0020000854007844 */ /* 0x0003e20000000200 */
[----:B------:R-:W-:Y:S02]  /*7090*/  F2FP.TF32.F32.PACK_B R14, R14 ;  /* 0x0000000eff0e723e */ /* 0x000fe400024050ff */
[----:B------:R-:W-:Y:S02]  /*70a0*/  F2FP.TF32.F32.PACK_B R15, R15 ;  /* 0x0000000fff0f723e */ /* 0x000fe400024050ff */
[----:B------:R-:W-:Y:S02]  /*70b0*/  LEA R0, R86, UR48, 0x3 ;  /* 0x0000003056007c11 */ /* 0x000fe4000f8e18ff */
[----:B------:R-:W-:Y:S01]  /*70c0*/  @P6 SHF.L.U32 R2, RZ, 0x1f, RZ ;  /* 0x0000001fff026819 */ /* 0x000fe200000006ff */
[----:B------:R1:W-:Y:S01]  /*70d0*/  STSM.16.M88.4 [R85+0x2000], R12 ;  /* 0x0020000c55007844 */ /* 0x0003e20000000200 */
        /* <DEDUP_REMOVED lines=8> */
[----:B------:R-:W-:Y:S02]  /*7160*/  UIADD3 UR8, UP0, UPT, UR52, 0x680, URZ ;  /* 0x0000068034087890 */ /* 0x000fe4000ff1e0ff */
[----:B------:R-:W-:Y:S02]  /*7170*/  UIADD3 UR5, UPT, UPT, UR41, 0x20, URZ ;  /* 0x0000002029057890 */ /* 0x000fe4000fffe0ff */
[----:B------:R-:W-:Y:S02]  /*7180*/  UIADD3 UR4, UPT, UPT, UR48, 0x2400, URZ ;  /* 0x0000240030047890 */ /* 0x000fe4000fffe0ff */
[----:B------:R-:W-:Y:S01]  /*7190*/  UIADD3.X UR9, UPT, UPT, URZ, UR53, URZ, UP0, !UPT ;  /* 0x00000035ff097290 */ /* 0x000fe200087fe4ff */
[----:B------:R-:W-:Y:S01]  /*71a0*/  UMOV UR6, UR42 ;  /* 0x0000002a00067c82 */ /* 0x000fe20008000000 */
[----:B------:R-:W-:Y:S07]  /*71b0*/  UMOV UR7, UR36 ;  /* 0x0000002400077c82 */ /* 0x000fee0008000000 */
[----:B------:R2:W-:Y:S01]  /*71c0*/  UTMASTG.3D [UR4], [UR8] ;  /* 0x00000004080073b5 */ /* 0x0005e20008010000 */
[----:B------:R0:W-:Y:S01]  /*71d0*/  UTMACMDFLUSH ;  /* 0x00000000000079b7 */ /* 0x0001e20000000000 */
[----:B--2---:R-:W-:Y:S04]  /*71e0*/  DEPBAR.LE SB0, 0x1 ;  /* 0x000080400000791a */ /* 0x004fe80000000000 */
.L_x_112:
[----:B------:R-:W-:Y:S05]  /*71f0*/  BSYNC.RECONVERGENT B0 ;  /* 0x0000000000007941 */ /* 0x000fea0003800200 */
.L_x_111:
[----:B------:R-:W-:Y:S01]  /*7200*/  BAR.SYNC.DEFER_BLOCKING 0x1, 0x80 ;  /* 0x0042000000007b1d */ /* 0x000fe20000010000 */
[----:B------:R-:W-:Y:S04]  /*7210*/  UIADD3 UR40, UPT, UPT, UR51, 0x1, URZ ;  /* 0x0000000133287890 */ /* 0x000fe8000fffe0ff */
[----:B------:R-:W-:Y:S04]  /*7220*/  UISETP.NE.AND UP0, UPT, UR40, 0x4, UPT ;  /* 0x000000042800788c */ /* 0x000fe8000bf05270 */
[----:B------:R-:W-:Y:S01]  /*7230*/  USEL UR40, UR40, URZ, UP0 ;  /* 0x000000ff28287287 */ /* 0x000fe20008000000 */
[----:B------:R2:W-:Y:S01]  /*7240*/  @P6 SYNCS.ARRIVE.TRANS64.RED.A1T0 RZ, [R21+URZ], RZ ;  /* 0x000000ff15ff69a7 */ /* 0x0005e200081004ff */
[----:B------:R-:W-:Y:S01]  /*7250*/  BSSY B1, `(.L_x_113) ;  /* 0x0000018000017945 */ /* 0x000fe20003800000 */
[----:B------:R-:W3:Y:S02]  /*7260*/  @P6 SYNCS.PHASECHK.TRANS64.TRYWAIT P0, [R0+URZ+0x40], R2 ;  /* 0x00004002000065a7 */ /* 0x000ee400080011ff */
[----:B---3--:R-:W-:Y:S01]  /*7270*/  @P6 SEL R88, RZ, 0x1, !P0 ;  /* 0x00000001ff586807 */ /* 0x008fe20004000000 */
[----:B--2---:R-:W-:Y:S06]  /*7280*/  @!P6 BRA `(.L_x_114) ;  /* 0x000000000050e947 */ /* 0x004fec0003800000 */
        /* <DEDUP_REMOVED lines=8> */
[----:B------:R-:W-:Y:S04]  /*7310*/  SHF.L.U32 R5, RZ, 0x1f, RZ ;  /* 0x0000001fff057819 */ /* 0x000fe800000006ff */
[----:B------:R-:W1:Y:S02]  /*7320*/  SYNCS.PHASECHK.TRANS64.TRYWAIT P0, [R0+URZ+0x40], R5 ;  /* 0x00004005000075a7 */ /* 0x000e6400080011ff */
[----:B-1----:R-:W-:Y:S05]  /*7330*/  @!P0 BRA `(.L_x_117) ;  /* 0x00000048000c8947 */ /* 0x002fea0003800000 */
.L_x_116:
[----:B------:R-:W-:Y:S05]  /*7340*/  BSYNC B0 ;  /* 0x0000000000007941 */ /* 0x000fea0003800000 */
.L_x_115:
[----:B------:R-:W-:Y:S02]  /*7350*/  ISETP.NE.AND P0, PT, R89, RZ, PT ;  /* 0x000000ff5900720c */ /* 0x000fe40003f05270 */
[----:B------:R-:W-:Y:S11]  /*7360*/  IADD3 R86, PT, PT, R86, 0x1, RZ ;  /* 0x0000000156567810 */ /* 0x000ff60007ffe0ff */
[----:B-1----:R-:W-:Y:S01]  /*7370*/  @P0 IMAD.IADD R0, R74, 0x1, R2 ;  /* 0x000000014a000824 */ /* 0x002fe200078e0202 */
[----:B------:R-:W-:Y:S05]  /*7380*/  @P0 WARPSYNC.ALL ;  /* 0x0000000000000948 */ /* 0x000fea0003800000 */
[----:B------:R2:W3:Y:S04]  /*7390*/  @P0 LDSM.16.M88.4 R52, [R4+UR48+0x400] ;  /* 0x000400300434083b */ /* 0x0004e80008000200 */
[----:B------:R2:W4:Y:S04]  /*73a0*/  @P0 LDSM.16.M88.4 R48, [R3+0x400] ;  /* 0x000400000330083b */ /* 0x0005280000000200 */
[----:B------:R2:W1:Y:S04]  /*73b0*/  @P0 LDSM.16.M88.4 R40, [R2+0x400] ;  /* 0x000400000228083b */ /* 0x0004680000000200 */
[----:B------:R2:W1:Y:S02]  /*73c0*/  @P0 LDSM.16.M88.4 R44, [R0+0x400] ;  /* 0x00040000002c083b */ /* 0x0004640000000200 */
.L_x_114:
[----:B------:R-:W-:Y:S05]  /*73d0*/  BSYNC B1 ;  /* 0x0000000000017941 */ /* 0x000fea0003800000 */
.L_x_113:
[----:B--2---:R-:W-:Y:S05]  /*73e0*/  VIADD R0, R34, 0x40 ;  /* 0x0000004022007836 */ /* 0x004fea0000000000 */
        /* <DEDUP_REMOVED lines=20> */
.L_x_118:
[----:B------:R-:W-:Y:S01]  /*7530*/  ISETP.NE.AND P6, PT, R80, RZ, PT ;  /* 0x000000ff5000720c */ /* 0x000fe20003fc5270 */
[----:B------:R-:W-:Y:S05]  /*7540*/  WARPSYNC.ALL ;  /* 0x0000000000007948 */ /* 0x000fea0003800000 */
[----:B------:R-:W-:Y:S01]  /*7550*/  R2UR UR4, R34 ;  /* 0x00000000220472ca */ /* 0x000fe200000e0000 */
[----:B------:R-:W-:Y:S01]  /*7560*/  IMAD.U32 R0, RZ, RZ, UR40 ;  /* 0x00000028ff007e24 */ /* 0x000fe2000f8e00ff */
[----:B---3--:R-:W-:Y:S01]  /*7570*/  LOP3.LUT R20, R52, 0xffffe000, RZ, 0xc0, !PT ;  /* 0xffffe00034147812 */ /* 0x008fe200078ec0ff */
        /* <DEDUP_REMOVED lines=24> */
[----:B----4-:R-:W-:Y:S01]  /*7700*/  LOP3.LUT R18, R48, 0xffffe000, RZ, 0xc0, !PT ;  /* 0xffffe00030127812 */ /* 0x010fe200078ec0ff */
        /* <DEDUP_REMOVED lines=68> */
.L_x_120:
[----:B------:R-:W-:Y:S05]  /*7b50*/  BSYNC.RECONVERGENT B0 ;  /* 0x0000000000007941 */ /* 0x000fea0003800200 */
.L_x_119:
[----:B------:R-:W-:Y:S01]  /*7b60*/  BAR.SYNC.DEFER_BLOCKING 0x1, 0x80 ;  /* 0x0042000000007b1d */ /* 0x000fe20000010000 */
[----:B------:R-:W-:Y:S01]  /*7b70*/  UIADD3 UR43, UPT, UPT, UR40, 0x1, URZ ;  /* 0x00000001282b7890 */ /* 0x000fe2000fffe0ff */
[----:B------:R-:W-:Y:S03]  /*7b80*/  HFMA2 R91, -RZ, RZ, 0, 0 ;  /* 0x00000000ff5b7431 */ /* 0x000fe600000001ff */
        /* <DEDUP_REMOVED lines=18> */
.L_x_124:
[----:B------:R-:W-:Y:S05]  /*7cb0*/  BSYNC B0 ;  /* 0x0000000000007941 */ /* 0x000fea0003800000 */
.L_x_123:
[----:B------:R-:W-:Y:S01]  /*7cc0*/  ISETP.NE.AND P0, PT, R89, RZ, PT ;  /* 0x000000ff5900720c */ /* 0x000fe20003f05270 */
[----:B------:R-:W-:Y:S11]  /*7cd0*/  VIADD R86, R86, 0x1 ;  /* 0x0000000156567836 */ /* 0x000ff60000000000 */
[----:B------:R-:W-:Y:S01]  /*7ce0*/  @!UPT UIADD3 URZ, UPT, UPT, URZ, URZ, URZ ;  /* 0x000000fffffff290 */ /* 0x000fe2000fffe0ff */
[----:B-1----:R-:W-:Y:S01]  /*7cf0*/  @P0 IMAD.IADD R0, R74, 0x1, R2 ;  /* 0x000000014a000824 */ /* 0x002fe200078e0202 */
[----:B------:R-:W-:Y:S05]  /*7d00*/  @P0 WARPSYNC.ALL ;  /* 0x0000000000000948 */ /* 0x000fea0003800000 */
[----:B------:R2:W3:Y:S04]  /*7d10*/  @P0 LDSM.16.M88.4 R52, [R4+UR48+0x400] ;  /* 0x000400300434083b */ /* 0x0004e80008000200 */
[----:B------:R2:W4:Y:S04]  /*7d20*/  @P0 LDSM.16.M88.4 R48, [R3+0x400] ;  /* 0x000400000330083b */ /* 0x0005280000000200 */
[----:B------:R2:W1:Y:S04]  /*7d30*/  @P0 LDSM.16.M88.4 R40, [R2+0x400] ;  /* 0x000400000228083b */ /* 0x0004680000000200 */
[----:B------:R2:W1:Y:S01]  /*7d40*/  @P0 LDSM.16.M88.4 R44, [R0+0x400] ;  /* 0x00040000002c083b */ /* 0x0004620000000200 */
[C---:B------:R-:W-:Y:S04]  /*7d50*/  ISETP.NE.AND P0, PT, R86.reuse, 0x4, PT ;  /* 0x000000045600780c */ /* 0x040fe80003f05270 */
[----:B------:R-:W-:Y:S02]  /*7d60*/  SEL R86, R86, RZ, P0 ;  /* 0x000000ff56567207 */ /* 0x000fe40000000000 */
[----:B------:R-:W-:Y:S02]  /*7d70*/  SEL R91, RZ, 0x1, P0 ;  /* 0x00000001ff5b7807 */ /* 0x000fe40000000000 */
.L_x_122:
[----:B------:R-:W-:Y:S05]  /*7d80*/  BSYNC B1 ;  /* 0x0000000000017941 */ /* 0x000fea0003800000 */
.L_x_121:
        /* <DEDUP_REMOVED lines=21> */
.L_x_126:
        /* <DEDUP_REMOVED lines=79> */
[----:B------:R-:W-:Y:S01]  /*83d0*/  @P6 SHF.L.U32 R2, R91, 0x1f, RZ ;  /* 0x0000001f5b026819 */ /* 0x000fe200000006ff */
        /* <DEDUP_REMOVED lines=18> */
.L_x_128:
[----:B------:R-:W-:Y:S05]  /*8500*/  BSYNC.RECONVERGENT B0 ;  /* 0x0000000000007941 */ /* 0x000fea0003800200 */
.L_x_127:
        /* <DEDUP_REMOVED lines=17> */
[----:B------:R-:W-:Y:S04]  /*8620*/  SHF.L.U32 R5, R91, 0x1f, RZ ;  /* 0x0000001f5b057819 */ /* 0x000fe800000006ff */
[----:B------:R-:W1:Y:S02]  /*8630*/  SYNCS.PHASECHK.TRANS64.TRYWAIT P0, [R0+URZ+0x40], R5 ;  /* 0x00004005000075a7 */ /* 0x000e6400080011ff */
[----:B-1----:R-:W-:Y:S05]  /*8640*/  @!P0 BRA `(.L_x_133) ;  /* 0x0000003400708947 */ /* 0x002fea0003800000 */
.L_x_132:
[----:B------:R-:W-:Y:S05]  /*8650*/  BSYNC B0 ;  /* 0x0000000000007941 */ /* 0x000fea0003800000 */
.L_x_131:
[----:B------:R-:W-:Y:S01]  /*8660*/  ISETP.NE.AND P0, PT, R89, RZ, PT ;  /* 0x000000ff5900720c */ /* 0x000fe20003f05270 */
[----:B------:R-:W-:Y:S11]  /*8670*/  VIADD R86, R86, 0x1 ;  /* 0x0000000156567836 */ /* 0x000ff60000000000 */
[----:B------:R-:W-:Y:S01]  /*8680*/  @!UPT UIADD3 URZ, UPT, UPT, URZ, URZ, URZ ;  /* 0x000000fffffff290 */ /* 0x000fe2000fffe0ff */
[----:B-1----:R-:W-:Y:S01]  /*8690*/  @P0 IMAD.IADD R0, R74, 0x1, R2 ;  /* 0x000000014a000824 */ /* 0x002fe200078e0202 */
[----:B------:R-:W-:Y:S05]  /*86a0*/  @P0 WARPSYNC.ALL ;  /* 0x0000000000000948 */ /* 0x000fea0003800000 */
[----:B------:R-:W2:Y:S04]  /*86b0*/  @P0 LDSM.16.M88.4 R52, [R4+UR48+0x400] ;  /* 0x000400300434083b */ /* 0x000ea80008000200 */
[----:B------:R-:W3:Y:S04]  /*86c0*/  @P0 LDSM.16.M88.4 R48, [R3+0x400] ;  /* 0x000400000330083b */ /* 0x000ee80000000200 */
[----:B------:R-:W4:Y:S04]  /*86d0*/  @P0 LDSM.16.M88.4 R40, [R2+0x400] ;  /* 0x000400000228083b */ /* 0x000f280000000200 */
[----:B------:R1:W2:Y:S01]  /*86e0*/  @P0 LDSM.16.M88.4 R44, [R0+0x400] ;  /* 0x00040000002c083b */ /* 0x0002a20000000200 */
[C---:B------:R-:W-:Y:S04]  /*86f0*/  ISETP.NE.AND P0, PT, R86.reuse, 0x4, PT ;  /* 0x000000045600780c */ /* 0x040fe80003f05270 */
[----:B------:R-:W-:Y:S02]  /*8700*/  SEL R86, R86, RZ, P0 ;  /* 0x000000ff56567207 */ /* 0x000fe40000000000 */
[----:B-1----:R-:W-:Y:S04]  /*8710*/  SEL R0, RZ, 0x1, P0 ;  /* 0x00000001ff007807 */ /* 0x002fe80000000000 */
[----:B------:R-:W-:Y:S02]  /*8720*/  LOP3.LUT R91, R91, R0, RZ, 0x3c, !PT ;  /* 0x000000005b5b7212 */ /* 0x000fe400078e3cff */
.L_x_130:
[----:B------:R-:W-:Y:S05]  /*8730*/  BSYNC B1 ;  /* 0x0000000000017941 */ /* 0x000fea0003800000 */
.L_x_129:
[----:B------:R-:W-:Y:S05]  /*8740*/  VIADD R0, R34, 0x80 ;  /* 0x0000008022007836 */ /* 0x000fea0000000000 */
[----:B------:R-:W-:Y:S04]  /*8750*/  SHF.R.U32.HI R0, RZ, 0x15, R0 ;  /* 0x00000015ff007819 */ /* 0x000fe80000011600 */
[----:B------:R-:W-:Y:S11]  /*8760*/  LOP3.LUT P0, RZ, R0, 0x3, R69, 0x48, !PT ;  /* 0x0000000300ff7812 */ /* 0x000ff60007804845 */
[----:B------:R-:W-:Y:S02]  /*8770*/  @!UPT UIADD3 URZ, UPT, UPT, URZ, URZ, URZ ;  /* 0x000000fffffff290 */ /* 0x000fe4000fffe0ff */
[----:B------:R-:W-:Y:S05]  /*8780*/  @!P0 BRA `(.L_x_134) ;  /* 0x0000000000408947 */ /* 0x000fea0003800000 */
[----:B------:R-:W5:Y:S01]  /*8790*/  LDCU.64 UR8, c[0x4][0x70] ;  /* 0x01000e00ff0877ac */ /* 0x000f620008000a00 */
[----:B------:R-:W-:Y:S01]  /*87a0*/  MOV R3, 0x0 ;  /* 0x0000000000037802 */ /* 0x000fe20000000f00 */
[----:B-1----:R-:W-:Y:S02]  /*87b0*/  HFMA2 R12, -RZ, RZ, 0, 5.9604644775390625e-08 ;  /* 0x00000001ff0c7431 */ /* 0x002fe400000001ff */
[----:B------:R-:W-:Y:S02]  /*87c0*/  IMAD.MOV.U32 R8, RZ, RZ, 0x192 ;  /* 0x00000192ff087424 */ /* 0x000fe400078e00ff */
[----:B------:R-:W-:Y:S01]  /*87d0*/  IMAD.MOV.U32 R13, RZ, RZ, RZ ;  /* 0x000000ffff0d7224 */ /* 0x000fe200078e00ff */
[----:B------:R-:W1:Y:S01]  /*87e0*/  LDCU.64 UR6, c[0x4][0x78] ;  /* 0x01000f00ff0677ac */ /* 0x000e620008000a00 */
[----:B------:R-:W2:Y:S01]  /*87f0*/  LDC.64 R2, c[0x4][R3] ;  /* 0x0100000003027b82 */ /* 0x000ea20000000a00 */
[----:B------:R-:W3:Y:S01]  /*8800*/  LDCU.64 UR4, c[0x4][0x10] ;  /* 0x01000200ff0477ac */ /* 0x000ee20008000a00 */
[----:B-----5:R-:W-:Y:S01]  /*8810*/  MOV R5, UR9 ;  /* 0x0000000900057c02 */ /* 0x020fe20008000f00 */
[----:B------:R-:W-:Y:S01]  /*8820*/  IMAD.U32 R4, RZ, RZ, UR8 ;  /* 0x00000008ff047e24 */ /* 0x000fe2000f8e00ff */
[----:B-1----:R-:W-:Y:S01]  /*8830*/  MOV R7, UR7 ;  /* 0x0000000700077c02 */ /* 0x002fe20008000f00 */
[----:B------:R-:W-:Y:S01]  /*8840*/  IMAD.U32 R6, RZ, RZ, UR6 ;  /* 0x00000006ff067e24 */ /* 0x000fe2000f8e00ff */
[----:B---3--:R-:W-:Y:S01]  /*8850*/  MOV R11, UR5 ;  /* 0x00000005000b7c02 */ /* 0x008fe20008000f00 */
[----:B------:R-:W-:Y:S02]  /*8860*/  IMAD.U32 R10, RZ, RZ, UR4 ;  /* 0x00000004ff0a7e24 */ /* 0x000fe4000f8e00ff */
[----:B------:R-:W-:Y:S07]  /*8870*/  LEPC R20, `(.L_x_134) ;  /* 0x000000001014794e */ /* 0x000fee0000000000 */
[----:B--2-4-:R-:W-:Y:S05]  /*8880*/  CALL.ABS.NOINC R2 ;  /* 0x0000000002007343 */ /* 0x014fea0003c00000 */
.L_x_134:
[----:B------:R-:W-:Y:S01]  /*8890*/  ISETP.NE.AND P6, PT, R80, RZ, PT ;  /* 0x000000ff5000720c */ /* 0x000fe20003fc5270 */
[----:B------:R-:W-:Y:S05]  /*88a0*/  WARPSYNC.ALL ;  /* 0x0000000000007948 */ /* 0x000fea0003800000 */
[----:B------:R-:W-:Y:S01]  /*88b0*/  R2UR UR4, R34 ;  /* 0x00000000220472ca */ /* 0x000fe200000e0000 */
[----:B------:R-:W-:Y:S01]  /*88c0*/  IMAD.U32 R0, RZ, RZ, UR40 ;  /* 0x00000028ff007e24 */ /* 0x000fe2000f8e00ff */
[----:B--2---:R-:W-:Y:S01]  /*88d0*/  LOP3.LUT R20, R52, 0xffffe000, RZ, 0xc0, !PT ;  /* 0xffffe00034147812 */ /* 0x004fe200078ec0ff */
        /* <DEDUP_REMOVED lines=24> */
[----:B---3--:R-:W-:Y:S01]  /*8a60*/  LOP3.LUT R18, R48, 0xffffe000, RZ, 0xc0, !PT ;  /* 0xffffe00030127812 */ /* 0x008fe200078ec0ff */
[----:B------:R-:W-:Y:S01]  /*8a70*/  FFMA R37, R35, R16, R2 ;  /* 0x0000001023257223 */ /* 0x000fe20000000002 */
[----:B------:R-:W-:Y:S01]  /*8a80*/  LOP3.LUT R2, R49, 0xffffe000, RZ, 0xc0, !PT ;  /* 0xffffe00031027812 */ /* 0x000fe200078ec0ff */
[----:B------:R-:W-:Y:S01]  /*8a90*/  FMUL R7, R33, R7 ;  /* 0x0000000721077220 */ /* 0x000fe20000400000 */
[----:B----4-:R-:W-:Y:S01]  /*8aa0*/  LOP3.LUT R16, R41, 0xffffe000, RZ, 0xc0, !PT ;  /* 0xffffe00029107812 */ /* 0x010fe200078ec0ff */
        /* <DEDUP_REMOVED lines=43> */
[----:B------:R-:W-:Y:S02]  /*8d60*/  F2FP.TF32.F32.PACK_B R15, R15 ;  /* 0x0000000fff0f723e */ /* 0x000fe400024050ff */
[----:B------:R-:W-:Y:S02]  /*8d70*/  LEA R0, R86, UR48, 0x3 ;  /* 0x0000003056007c11 */ /* 0x000fe4000f8e18ff */
[----:B------:R-:W-:Y:S01]  /*8d80*/  @P6 SHF.L.U32 R2, R91, 0x1f, RZ ;  /* 0x0000001f5b026819 */ /* 0x000fe200000006ff */
        /* <DEDUP_REMOVED lines=10> */
[----:B------:R-:W-:Y:S02]  /*8e30*/  UIADD3 UR8, UP0, UPT, UR52, 0x680, URZ ;  /* 0x0000068034087890 */ /* 0x000fe4000ff1e0ff */
[----:B------:R-:W-:Y:S02]  /*8e40*/  UIADD3 UR5, UPT, UPT, UR41, 0x80, URZ ;  /* 0x0000008029057890 */ /* 0x000fe4000fffe0ff */
[----:B------:R-:W-:Y:S01]  /*8e50*/  MOV R70, UR10 ;  /* 0x0000000a00467c02 */ /* 0x000fe20008000f00 */
[----:B------:R-:W-:Y:S01]  /*8e60*/  UIADD3.X UR9, UPT, UPT, URZ, UR53, URZ, UP0, !UPT ;  /* 0x00000035ff097290 */ /* 0x000fe200087fe4ff */
[----:B------:R-:W-:Y:S02]  /*8e70*/  UMOV UR6, UR42 ;  /* 0x0000002a00067c82 */ /* 0x000fe40008000000 */
[----:B------:R-:W-:Y:S01]  /*8e80*/  R2UR UR4, R70 ;  /* 0x00000000460472ca */ /* 0x000fe200000e0000 */
[----:B------:R-:W-:Y:S11]  /*8e90*/  UMOV UR7, UR36 ;  /* 0x0000002400077c82 */ /* 0x000ff60008000000 */
[----:B------:R-:W-:Y:S01]  /*8ea0*/  @!UPT UIADD3 URZ, UPT, UPT, URZ, URZ, URZ ;  /* 0x000000fffffff290 */ /* 0x000fe2000fffe0ff */
[----:B------:R2:W-:Y:S01]  /*8eb0*/  UTMASTG.3D [UR4], [UR8] ;  /* 0x00000004080073b5 */ /* 0x0005e20008010000 */
[----:B------:R0:W-:Y:S01]  /*8ec0*/  UTMACMDFLUSH ;  /* 0x00000000000079b7 */ /* 0x0001e20000000000 */
[----:B--2---:R-:W-:Y:S04]  /*8ed0*/  DEPBAR.LE SB0, 0x1 ;  /* 0x000080400000791a */ /* 0x004fe80000000000 */
.L_x_136:
[----:B------:R-:W-:Y:S05]  /*8ee0*/  BSYNC.RECONVERGENT B0 ;  /* 0x0000000000007941 */ /* 0x000fea0003800200 */
.L_x_135:
        /* <DEDUP_REMOVED lines=20> */
.L_x_140:
[----:B------:R-:W-:Y:S05]  /*9030*/  BSYNC B0 ;  /* 0x0000000000007941 */ /* 0x000fea0003800000 */
.L_x_139:
        /* <DEDUP_REMOVED lines=13> */
.L_x_138:
[----:B------:R-:W-:Y:S05]  /*9110*/  BSYNC B1 ;  /* 0x0000000000017941 */ /* 0x000fea0003800000 */
.L_x_137:
        /* <DEDUP_REMOVED lines=21> */
.L_x_142:
        /* <DEDUP_REMOVED lines=98> */
.L_x_144:
[----:B------:R-:W-:Y:S05]  /*9890*/  BSYNC.RECONVERGENT B0 ;  /* 0x0000000000007941 */ /* 0x000fea0003800200 */
.L_x_143:
        /* <DEDUP_REMOVED lines=20> */
.L_x_148:
[----:B------:R-:W-:Y:S05]  /*99e0*/  BSYNC B0 ;  /* 0x0000000000007941 */ /* 0x000fea0003800000 */
.L_x_147:
        /* <DEDUP_REMOVED lines=13> */
.L_x_146:
[----:B------:R-:W-:Y:S05]  /*9ac0*/  BSYNC B1 ;  /* 0x0000000000017941 */ /* 0x000fea0003800000 */
.L_x_145:
        /* <DEDUP_REMOVED lines=21> */
.L_x_150:
        /* <DEDUP_REMOVED lines=98> */
.L_x_152:
[----:B------:R-:W-:Y:S05]  /*a240*/  BSYNC.RECONVERGENT B0 ;  /* 0x0000000000007941 */ /* 0x000fea0003800200 */
.L_x_151:
        /* <DEDUP_REMOVED lines=12> */
[----:B------:R-:W-:Y:S04]  /*a310*/  @P1 IMAD R86, R86, 0x2000, R87 ;  /* 0x0000200056561824 */ /* 0x000fe800078e0257 */
[----:B------:R-:W-:Y:S05]  /*a320*/  @P1 VIADD R2, R86, UR48 ;  /* 0x0000003056021c36 */ /* 0x000fea0008000000 */
[----:B------:R-:W-:Y:S01]  /*a330*/  @P1 IADD3 R90, PT, PT, R90, R2, RZ ;  /* 0x000000025a5a1210 */ /* 0x000fe20007ffe0ff */
[----:B------:R-:W-:Y:S01]  /*a340*/  @P1 IMAD.IADD R2, R74, 0x1, R2 ;  /* 0x000000014a021824 */ /* 0x000fe200078e0202 */
[----:B------:R-:W-:Y:S06]  /*a350*/  @P0 BRA `(.L_x_156) ;  /* 0x00000000000c0947 */ /* 0x000fec0003800000 */
[----:B------:R-:W-:Y:S04]  /*a360*/  SHF.L.U32 R91, R91, 0x1f, RZ ;  /* 0x0000001f5b5b7819 */ /* 0x000fe800000006ff */
[----:B------:R-:W2:Y:S02]  /*a370*/  SYNCS.PHASECHK.TRANS64.TRYWAIT P0, [R0+URZ+0x40], R91 ;  /* 0x0000405b000075a7 */ /* 0x000ea400080011ff */
[----:B--2---:R-:W-:Y:S05]  /*a380*/  @!P0 BRA `(.L_x_157) ;  /* 0x00000018005c8947 */ /* 0x004fea0003800000 */
.L_x_156:
[----:B------:R-:W-:Y:S05]  /*a390*/  BSYNC B0 ;  /* 0x0000000000007941 */ /* 0x000fea0003800000 */
.L_x_155:
[----:B------:R-:W-:Y:S11]  /*a3a0*/  ISETP.NE.AND P0, PT, R89, RZ, PT ;  /* 0x000000ff5900720c */ /* 0x000ff60003f05270 */
[----:B------:R-:W-:Y:S02]  /*a3b0*/  @!UPT UIADD3 URZ, UPT, UPT, URZ, URZ, URZ ;  /* 0x000000fffffff290 */ /* 0x000fe4000fffe0ff */
[----:B--2---:R-:W-:Y:S01]  /*a3c0*/  @P0 IADD3 R0, PT, PT, R74, R90, RZ ;  /* 0x0000005a4a000210 */ /* 0x004fe20007ffe0ff */
[----:B------:R-:W-:Y:S05]  /*a3d0*/  @P0 WARPSYNC.ALL ;  /* 0x0000000000000948 */ /* 0x000fea0003800000 */
[----:B------:R2:W3:Y:S04]  /*a3e0*/  @P0 LDSM.16.M88.4 R52, [R86+UR48+0x400] ;  /* 0x000400305634083b */ /* 0x0004e80008000200 */
[----:B------:R2:W4:Y:S04]  /*a3f0*/  @P0 LDSM.16.M88.4 R48, [R2+0x400] ;  /* 0x000400000230083b */ /* 0x0005280000000200 */
[----:B------:R2:W1:Y:S04]  /*a400*/  @P0 LDSM.16.M88.4 R40, [R90+0x400] ;  /* 0x000400005a28083b */ /* 0x0004680000000200 */
[----:B------:R2:W1:Y:S02]  /*a410*/  @P0 LDSM.16.M88.4 R44, [R0+0x400] ;  /* 0x00040000002c083b */ /* 0x0004640000000200 */
.L_x_154:
[----:B------:R-:W-:Y:S05]  /*a420*/  BSYNC B1 ;  /* 0x0000000000017941 */ /* 0x000fea0003800000 */
.L_x_153:
        /* <DEDUP_REMOVED lines=21> */
.L_x_158:
[----:B------:R-:W-:Y:S01]  /*a580*/  ISETP.NE.AND P0, PT, R76, RZ, PT ;  /* 0x000000ff4c00720c */ /* 0x000fe20003f05270 */
[----:B------:R-:W-:Y:S05]  /*a590*/  WARPSYNC.ALL ;  /* 0x0000000000007948 */ /* 0x000fea0003800000 */
[----:B------:R-:W-:Y:S01]  /*a5a0*/  R2UR UR4, R34 ;  /* 0x00000000220472ca */ /* 0x000fe200000e0000 */
[----:B------:R-:W-:Y:S01]  /*a5b0*/  BSSY.RECONVERGENT B0, `(.L_x_159) ;  /* 0x000005c000007945 */ /* 0x000fe20003800200 */
[----:B------:R-:W-:Y:S02]  /*a5c0*/  R2UR UR5, R83 ;  /* 0x00000000530572ca */ /* 0x000fe400000e0000 */
[----:B---3--:R-:W-:Y:S02]  /*a5d0*/  LOP3.LUT R0, R52, 0xffffe000, RZ, 0xc0, !PT ;  /* 0xffffe00034007812 */ /* 0x008fe400078ec0ff */
[----:B------:R-:W-:Y:S02]  /*a5e0*/  LOP3.LUT R2, R53, 0xffffe000, RZ, 0xc0, !PT ;  /* 0xffffe00035027812 */ /* 0x000fe400078ec0ff */
[----:B------:R-:W-:Y:S02]  /*a5f0*/  LOP3.LUT R3, R54, 0xffffe000, RZ, 0xc0, !PT ;  /* 0xffffe00036037812 */ /* 0x000fe400078ec0ff */
[----:B------:R-:W-:Y:S02]  /*a600*/  LOP3.LUT R20, R55, 0xffffe000, RZ, 0xc0, !PT ;  /* 0xffffe00037147812 */ /* 0x000fe400078ec0ff */
[----:B----4-:R-:W-:Y:S01]  /*a610*/  LOP3.LUT R21, R48, 0xffffe000, RZ, 0xc0, !PT ;  /* 0xffffe00030157812 */ /* 0x010fe200078ec0ff */
[----:B-1----:R-:W1:Y:S01]  /*a620*/  LDTM.16dp128bit.x8 R4, tmem[UR4+0xe0] ;  /* 0x0000e004000479ee */ /* 0x002e620008180000 */
[----:B------:R-:W-:Y:S01]  /*a630*/  LOP3.LUT R34, R49, 0xffffe000, RZ, 0xc0, !PT ;  /* 0xffffe00031227812 */ /* 0x000fe200078ec0ff */
[----:B------:R-:W-:Y:S01]  /*a640*/  UIADD3 UR5, UPT, UPT, UR5, 0xd0, URZ ;  /* 0x000000d005057890 */ /* 0x000fe2000fffe0ff */
[----:B------:R-:W-:Y:S01]  /*a650*/  LOP3.LUT R36, R50, 0xffffe000, RZ, 0xc0, !PT ;  /* 0xffffe00032247812 */ /* 0x000fe200078ec0ff */
[----:B------:R-:W-:Y:S01]  /*a660*/  NOP ;  /* 0x0000000000007918 */ /* 0x000fe20000000000 */
[----:B------:R-:W-:Y:S01]  /*a670*/  LOP3.LUT R37, R51, 0xffffe000, RZ, 0xc0, !PT ;  /* 0xffffe00033257812 */ /* 0x000fe200078ec0ff */
[----:B------:R-:W-:Y:S01]  /*a680*/  UPRMT UR5, UR37, 0x654, UR5 ;  /* 0x0000065425057896 */ /* 0x000fe20008000005 */
[----:B------:R-:W-:Y:S02]  /*a690*/  LOP3.LUT R38, R40, 0xffffe000, RZ, 0xc0, !PT ;  /* 0xffffe00028267812 */ /* 0x000fe400078ec0ff */
[----:B------:R-:W-:Y:S02]  /*a6a0*/  LOP3.LUT R39, R41, 0xffffe000, RZ, 0xc0, !PT ;  /* 0xffffe00029277812 */ /* 0x000fe400078ec0ff */
[----:B------:R-:W-:Y:S02]  /*a6b0*/  LOP3.LUT R40, R42, 0xffffe000, RZ, 0xc0, !PT ;  /* 0xffffe0002a287812 */ /* 0x000fe400078ec0ff */
[----:B------:R-:W-:Y:S02]  /*a6c0*/  LOP3.LUT R41, R43, 0xffffe000, RZ, 0xc0, !PT ;  /* 0xffffe0002b297812 */ /* 0x000fe400078ec0ff */
[----:B------:R-:W-:Y:S01]  /*a6d0*/  LOP3.LUT R42, R44, 0xffffe000, RZ, 0xc0, !PT ;  /* 0xffffe0002c2a7812 */ /* 0x000fe200078ec0ff */
[----:B-1----:R-:W-:Y:S01]  /*a6e0*/  SYNCS.ARRIVE.TRANS64.RED.A1T0 RZ, [UR5], RZ ;  /* 0x000000ffffff79a7 */ /* 0x002fe20008100405 */
[----:B------:R-:W-:Y:S02]  /*a6f0*/  LOP3.LUT R43, R45, 0xffffe000, RZ, 0xc0, !PT ;  /* 0xffffe0002d2b7812 */ /* 0x000fe400078ec0ff */
[----:B------:R-:W-:Y:S02]  /*a700*/  LOP3.LUT R44, R46, 0xffffe000, RZ, 0xc0, !PT ;  /* 0xffffe0002e2c7812 */ /* 0x000fe400078ec0ff */
[----:B------:R-:W-:Y:S01]  /*a710*/  LOP3.LUT R45, R47, 0xffffe000, RZ, 0xc0, !PT ;  /* 0xffffe0002f2d7812 */ /* 0x000fe200078ec0ff */
[C---:B------:R-:W-:Y:S01]  /*a720*/  FMUL R4, R33.reuse, R4 ;  /* 0x0000000421047220 */ /* 0x040fe20000400000 */
[C---:B------:R-:W-:Y:S01]  /*a730*/  FMUL R5, R33.reuse, R5 ;  /* 0x0000000521057220 */ /* 0x040fe20000400000 */
[C---:B------:R-:W-:Y:S01]  /*a740*/  FMUL R6, R33.reuse, R6 ;  /* 0x0000000621067220 */ /* 0x040fe20000400000 */
[----:B------:R-:W-:Y:S01]  /*a750*/  FMUL R7, R33, R7 ;  /* 0x0000000721077220 */ /* 0x000fe20000400000 */
[----:B------:R-:W-:Y:S01]  /*a760*/  FFMA R4, R35, R0, R4 ;  /* 0x0000000023047223 */ /* 0x000fe20000000004 */
[----:B------:R-:W-:Y:S01]  /*a770*/  FMUL R8, R33, R8 ;  /* 0x0000000821087220 */ /* 0x000fe20000400000 */
[----:B------:R-:W-:Y:S01]  /*a780*/  FFMA R5, R35, R2, R5 ;  /* 0x0000000223057223 */ /* 0x000fe20000000005 */
[----:B------:R-:W-:Y:S01]  /*a790*/  FMUL R9, R33, R9 ;  /* 0x0000000921097220 */ /* 0x000fe20000400000 */
[----:B------:R-:W-:Y:S01]  /*a7a0*/  FFMA R6, R35, R3, R6 ;  /* 0x0000000323067223 */ /* 0x000fe20000000006 */
[----:B------:R-:W-:Y:S01]  /*a7b0*/  F2FP.TF32.F32.PACK_B R4, R4 ;  /* 0x00000004ff04723e */ /* 0x000fe200024050ff */
[----:B------:R-:W-:Y:S01]  /*a7c0*/  FMUL R10, R33, R10 ;  /* 0x0000000a210a7220 */ /* 0x000fe20000400000 */
[----:B------:R-:W-:Y:S01]  /*a7d0*/  F2FP.TF32.F32.PACK_B R5, R5 ;  /* 0x00000005ff05723e */ /* 0x000fe200024050ff */
[----:B------:R-:W-:Y:S01]  /*a7e0*/  FFMA R7, R35, R20, R7 ;  /* 0x0000001423077223 */ /* 0x000fe20000000007 */
[----:B------:R-:W-:Y:S01]  /*a7f0*/  FMUL R11, R33, R11 ;  /* 0x0000000b210b7220 */ /* 0x000fe20000400000 */
        /* <DEDUP_REMOVED lines=8> */
[----:B------:R-:W-:Y:S01]  /*a880*/  F2FP.TF32.F32.PACK_B R6, R6 ;  /* 0x00000006ff06723e */ /* 0x000fe200024050ff */
[----:B------:R-:W-:Y:S01]  /*a890*/  FFMA R12, R35, R38, R12 ;  /* 0x00000026230c7223 */ /* 0x000fe2000000000c */
[----:B------:R-:W-:Y:S01]  /*a8a0*/  F2FP.TF32.F32.PACK_B R7, R7 ;  /* 0x00000007ff07723e */ /* 0x000fe200024050ff */
[----:B------:R-:W-:Y:S01]  /*a8b0*/  FMUL R16, R33, R16 ;  /* 0x0000001021107220 */ /* 0x000fe20000400000 */
[----:B------:R-:W-:Y:S01]  /*a8c0*/  FFMA R13, R35, R39, R13 ;  /* 0x00000027230d7223 */ /* 0x000fe2000000000d */
[----:B------:R-:W-:Y:S01]  /*a8d0*/  FMUL R17, R33, R17 ;  /* 0x0000001121117220 */ /* 0x000fe20000400000 */
[----:B------:R-:W-:Y:S01]  /*a8e0*/  FFMA R14, R35, R40, R14 ;  /* 0x00000028230e7223 */ /* 0x000fe2000000000e */
[----:B------:R1:W-:Y:S01]  /*a8f0*/  STSM.16.M88.4 [R82+0x6400], R4 ;  /* 0x0064000452007844 */ /* 0x0003e20000000200 */
[----:B------:R-:W-:Y:S01]  /*a900*/  FMUL R18, R33, R18 ;  /* 0x0000001221127220 */ /* 0x000fe20000400000 */
[----:B------:R-:W-:Y:S01]  /*a910*/  FFMA R15, R35, R41, R15 ;  /* 0x00000029230f7223 */ /* 0x000fe2000000000f */
[----:B------:R-:W-:Y:S01]  /*a920*/  FMUL R19, R33, R19 ;  /* 0x0000001321137220 */ /* 0x000fe20000400000 */
[----:B------:R-:W-:Y:S01]  /*a930*/  F2FP.TF32.F32.PACK_B R8, R8 ;  /* 0x00000008ff08723e */ /* 0x000fe200024050ff */
[C---:B------:R-:W-:Y:S01]  /*a940*/  FFMA R16, R35.reuse, R42, R16 ;  /* 0x0000002a23107223 */ /* 0x040fe20000000010 */
[----:B------:R-:W-:Y:S01]  /*a950*/  F2FP.TF32.F32.PACK_B R9, R9 ;  /* 0x00000009ff09723e */ /* 0x000fe200024050ff */
[C---:B------:R-:W-:Y:S01]  /*a960*/  FFMA R17, R35.reuse, R43, R17 ;  /* 0x0000002b23117223 */ /* 0x040fe20000000011 */
[----:B------:R-:W-:Y:S01]  /*a970*/  F2FP.TF32.F32.PACK_B R10, R10 ;  /* 0x0000000aff0a723e */ /* 0x000fe200024050ff */
[C---:B------:R-:W-:Y:S01]  /*a980*/  FFMA R18, R35.reuse, R44, R18 ;  /* 0x0000002c23127223 */ /* 0x040fe20000000012 */
[----:B------:R-:W-:Y:S01]  /*a990*/  F2FP.TF32.F32.PACK_B R11, R11 ;  /* 0x0000000bff0b723e */ /* 0x000fe200024050ff */
[----:B------:R-:W-:Y:S01]  /*a9a0*/  FFMA R19, R35, R45, R19 ;  /* 0x0000002d23137223 */ /* 0x000fe20000000013 */
[----:B------:R-:W-:Y:S02]  /*a9b0*/  F2FP.TF32.F32.PACK_B R12, R12 ;  /* 0x0000000cff0c723e */ /* 0x000fe400024050ff */
[----:B------:R-:W-:Y:S01]  /*a9c0*/  F2FP.TF32.F32.PACK_B R13, R13 ;  /* 0x0000000dff0d723e */ /* 0x000fe200024050ff */
[----:B------:R1:W-:Y:S01]  /*a9d0*/  STSM.16.M88.4 [R81+0x6400], R8 ;  /* 0x0064000851007844 */ /* 0x0003e20000000200 */
[----:B------:R-:W-:Y:S02]  /*a9e0*/  F2FP.TF32.F32.PACK_B R14, R14 ;  /* 0x0000000eff0e723e */ /* 0x000fe400024050ff */
[----:B------:R-:W-:Y:S02]  /*a9f0*/  F2FP.TF32.F32.PACK_B R15, R15 ;  /* 0x0000000fff0f723e */ /* 0x000fe400024050ff */
[----:B------:R-:W-:Y:S02]  /*aa00*/  F2FP.TF32.F32.PACK_B R16, R16 ;  /* 0x00000010ff10723e */ /* 0x000fe400024050ff */
[----:B------:R-:W-:Y:S01]  /*aa10*/  F2FP.TF32.F32.PACK_B R17, R17 ;  /* 0x00000011ff11723e */ /* 0x000fe200024050ff */
[----:B------:R1:W-:Y:S01]  /*aa20*/  STSM.16.M88.4 [R84+0x6000], R12 ;  /* 0x0060000c54007844 */ /* 0x0003e20000000200 */
[----:B------:R-:W-:Y:S02]  /*aa30*/  F2FP.TF32.F32.PACK_B R18, R18 ;  /* 0x00000012ff12723e */ /* 0x000fe400024050ff */
[----:B------:R-:W-:Y:S05]  /*aa40*/  F2FP.TF32.F32.PACK_B R19, R19 ;  /* 0x00000013ff13723e */ /* 0x000fea00024050ff */
        /* <DEDUP_REMOVED lines=18> */
.L_x_160:
[----:B------:R-:W-:Y:S05]  /*ab70*/  BSYNC.RECONVERGENT B0 ;  /* 0x0000000000007941 */ /* 0x000fea0003800200 */
.L_x_159:
[----:B------:R-:W-:Y:S01]  /*ab80*/  BAR.SYNC.DEFER_BLOCKING 0x1, 0x80 ;  /* 0x0042000000007b1d */ /* 0x000fe20000010000 */
[----:B------:R-:W-:Y:S01]  /*ab90*/  UISETP.NE.AND UP0, UPT, UR49, -0x8, UPT ;  /* 0xfffffff83100788c */ /* 0x000fe2000bf05270 */
[----:B------:R-:W-:Y:S08]  /*aba0*/  IADD3 R31, PT, PT, R31, 0x1, RZ ;  /* 0x000000011f1f7810 */ /* 0x000ff00007ffe0ff */
[----:B------:R-:W-:Y:S05]  /*abb0*/  BRA.U !UP0, `(.L_x_161) ;  /* 0x0000000108287547 */ /* 0x000fea000b800000 */
[----:B------:R-:W-:Y:S01]  /*abc0*/  ISETP.NE.AND P0, PT, R80, RZ, PT ;  /* 0x000000ff5000720c */ /* 0x000fe20003f05270 */
[----:B------:R-:W-:Y:S01]  /*abd0*/  IMAD.U32 R2, RZ, RZ, UR51 ;  /* 0x00000033ff027e24 */ /* 0x000fe2000f8e00ff */
[----:B------:R-:W-:Y:S01]  /*abe0*/  UIADD3 UR51, UPT, UPT, UR51, 0x1, URZ ;  /* 0x0000000133337890 */ /* 0x000fe2000fffe0ff */
[----:B------:R-:W-:Y:S03]  /*abf0*/  IMAD.U32 R0, RZ, RZ, UR37 ;  /* 0x00000025ff007e24 */ /* 0x000fe6000f8e00ff */
[----:B------:R-:W-:Y:S04]  /*ac00*/  UISETP.NE.AND UP0, UPT, UR51, 0x4, UPT ;  /* 0x000000043300788c */ /* 0x000fe8000bf05270 */
[----:B------:R-:W-:Y:S03]  /*ac10*/  USEL UR51, UR51, URZ, UP0 ;  /* 0x000000ff33337287 */ /* 0x000fe60008000000 */
[----:B------:R-:W-:Y:S05]  /*ac20*/  @P0 LEA R2, R2, UR48, 0x3 ;  /* 0x0000003002020c11 */ /* 0x000fea000f8e18ff */
[----:B------:R-:W-:Y:S05]  /*ac30*/  @P0 VIADD R2, R2, 0x60 ;  /* 0x0000006002020836 */ /* 0x000fea0000000000 */
[----:B------:R-:W-:Y:S04]  /*ac40*/  @P0 PRMT R0, R0, 0x654, R2 ;  /* 0x0000065400000816 */ /* 0x000fe80000000002 */
[----:B------:R2:W-:Y:S03]  /*ac50*/  @P0 SYNCS.ARRIVE.TRANS64.RED.A1T0 RZ, [R0+URZ], RZ ;  /* 0x000000ff00ff09a7 */ /* 0x0005e600081004ff */
.L_x_161:
[----:B------:R-:W-:Y:S01]  /*ac60*/  ISETP.NE.AND P2, PT, R77, RZ, PT ;  /* 0x000000ff4d00720c */ /* 0x000fe20003f45270 */
[----:B------:R-:W-:Y:S01]  /*ac70*/  UIADD3 UR49, UPT, UPT, UR49, 0x8, URZ ;  /* 0x0000000831317890 */ /* 0x000fe2000fffe0ff */
[----:B------:R-:W-:Y:S01]  /*ac80*/  ISETP.NE.AND P0, PT, R79, 0x2, PT ;  /* 0x000000024f00780c */ /* 0x000fe20003f05270 */
[----:B-1----:R-:W-:Y:S01]  /*ac90*/  IMAD.IADD R14, R29, 0x1, R62 ;  /* 0x000000011d0e7824 */ /* 0x002fe200078e023e */
[----:B------:R-:W-:Y:S01]  /*aca0*/  ISETP.NE.AND P1, PT, R31, 0x4, PT ;  /* 0x000000041f00780c */ /* 0x000fe20003f25270 */
[----:B------:R-:W-:Y:S01]  /*acb0*/  IMAD.IADD R15, R30, 0x1, R63 ;  /* 0x000000011e0f7824 */ /* 0x000fe200078e023f */
[----:B------:R-:W-:Y:S02]  /*acc0*/  SEL R2, RZ, 0x1, P0 ;  /* 0x00000001ff027807 */ /* 0x000fe40000000000 */
[----:B--2---:R-:W-:Y:S02]  /*acd0*/  SEL R0, RZ, 0x1, P1 ;  /* 0x00000001ff007807 */ /* 0x004fe40000800000 */
[----:B------:R-:W-:Y:S02]  /*ace0*/  LOP3.LUT R72, R72, R2, RZ, 0x3c, !PT ;  /* 0x0000000248487212 */ /* 0x000fe400078e3cff */
[----:B------:R-:W-:Y:S02]  /*acf0*/  LOP3.LUT R73, R73, R0, RZ, 0x3c, !PT ;  /* 0x0000000049497212 */ /* 0x000fe400078e3cff */
[----:B------:R-:W-:Y:S02]  /*ad00*/  @P2 R2UR UR36, R71 ;  /* 0x00000000472422ca */ /* 0x000fe400000e0000 */
[----:B------:R-:W-:Y:S02]  /*ad10*/  SEL R79, R79, RZ, P0 ;  /* 0x000000ff4f4f7207 */ /* 0x000fe40000000000 */
[----:B------:R-:W-:Y:S01]  /*ad20*/  SEL R31, R31, RZ, P1 ;  /* 0x000000ff1f1f7207 */ /* 0x000fe20000800000 */
[----:B------:R-:W-:Y:S10]  /*ad30*/  @P2 BRA `(.L_x_162) ;  /* 0xffffffa400502947 */ /* 0x000ff4000383ffff */
[----:B------:R-:W-:-:S09]  /*ad40*/  UISETP.NE.AND UP0, UPT, UR50, URZ, UPT ;  /* 0x000000ff3200728c */ /* 0x000fd2000bf05270 */
[----:B------:R-:W-:Y:S05]  /*ad50*/  BRA.U !UP0, `(.L_x_163) ;  /* 0x0000000108487547 */ /* 0x000fea000b800000 */
[----:B------:R-:W1:Y:S02]  /*ad60*/  LDCU.64 UR4, c[0x0][0x890] ;  /* 0x00011200ff0477ac */ /* 0x000e640008000a00 */
[----:B-1----:R-:W-:-:S04]  /*ad70*/  UISETP.NE.U32.AND UP0, UPT, UR4, URZ, UPT ;  /* 0x000000ff0400728c */ /* 0x002fc8000bf05070 */
[----:B------:R-:W-:-:S09]  /*ad80*/  UISETP.NE.AND.EX UP0, UPT, UR5, URZ, UPT, UP0 ;  /* 0x000000ff0500728c */ /* 0x000fd2000bf05300 */
[----:B------:R-:W-:Y:S05]  /*ad90*/  BRA.U UP0, `(.L_x_164) ;  /* 0x00000001000c7547 */ /* 0x000fea000b800000 */
[----:B------:R-:W-:-:S13]  /*ada0*/  FSETP.NEU.AND P0, PT, R35, RZ, PT ;  /* 0x000000ff2300720b */ /* 0x000fda0003f0d000 */
[----:B------:R-:W-:Y:S05]  /*adb0*/  @!P0 EXIT ;  /* 0x000000000000894d */ /* 0x000fea0003800000 */
[----:B------:R-:W-:Y:S05]  /*adc0*/  BRA `(.L_x_163) ;  /* 0x00000000002c7947 */ /* 0x000fea0003800000 */
.L_x_164:
[----:B------:R-:W-:Y:S01]  /*add0*/  ISETP.NE.AND P0, PT, R78, RZ, PT ;  /* 0x000000ff4e00720c */ /* 0x000fe20003f05270 */
[----:B------:R-:W-:-:S12]  /*ade0*/  BSSY.RECONVERGENT B0, `(.L_x_163) ;  /* 0x0000009000007945 */ /* 0x000fd80003800200 */
[----:B------:R-:W-:Y:S05]  /*adf0*/  @P0 BRA `(.L_x_165) ;  /* 0x0000000000140947 */ /* 0x000fea0003800000 */
[----:B------:R-:W1:Y:S02]  /*ae00*/  LDCU.64 UR4, c[0x0][0x888] ;  /* 0x00011100ff0477ac */ /* 0x000e640008000a00 */
[----:B-1----:R-:W-:-:S04]  /*ae10*/  ISETP.NE.U32.AND P0, PT, RZ, UR4, PT ;  /* 0x00000004ff007c0c */ /* 0x002fc8000bf05070 */
[----:B------:R-:W-:-:S13]  /*ae20*/  ISETP.NE.AND.EX P0, PT, RZ, UR5, PT, P0 ;  /* 0x00000005ff007c0c */ /* 0x000fda000bf05300 */
[----:B------:R-:W-:Y:S05]  /*ae30*/  @!P0 EXIT ;  /* 0x000000000000894d */ /* 0x000fea0003800000 */
[----:B------:R-:W-:Y:S05]  /*ae40*/  BRA `(.L_x_166) ;  /* 0x0000000000087947 */ /* 0x000fea0003800000 */
.L_x_165:
[----:B------:R-:W-:-:S13]  /*ae50*/  FSETP.NEU.AND P0, PT, R35, RZ, PT ;  /* 0x000000ff2300720b */ /* 0x000fda0003f0d000 */
[----:B------:R-:W-:Y:S05]  /*ae60*/  @!P0 EXIT ;  /* 0x000000000000894d */ /* 0x000fea0003800000 */
.L_x_166:
[----:B------:R-:W-:Y:S05]  /*ae70*/  BSYNC.RECONVERGENT B0 ;  /* 0x0000000000007941 */ /* 0x000fea0003800200 */
.L_x_163:
[----:B------:R-:W-:Y:S01]  /*ae80*/  ULEA UR4, UR51, UR48, 0x3 ;  /* 0x0000003033047291 */ /* 0x000fe2000f8e18ff */
[----:B------:R-:W-:-:S04]  /*ae90*/  DEPBAR.LE SB0, 0x0 ;  /* 0x000080000000791a */ /* 0x000fc80000000000 */
[----:B------:R-:W-:-:S04]  /*aea0*/  UIADD3 UR4, UPT, UPT, UR4, 0x60, URZ ;  /* 0x0000006004047890 */ /* 0x000fc8000fffe0ff */
[----:B------:R-:W-:-:S09]  /*aeb0*/  UPRMT UR4, UR37, 0x654, UR4 ;  /* 0x0000065425047896 */ /* 0x000fd20008000004 */
[----:B------:R-:W-:Y:S01]  /*aec0*/  SYNCS.ARRIVE.TRANS64.RED.A1T0 RZ, [UR4], RZ ;  /* 0x000000ffffff79a7 */ /* 0x000fe20008100404 */
[----:B------:R-:W-:Y:S05]  /*aed0*/  EXIT ;  /* 0x000000000000794d */ /* 0x000fea0003800000 */
.L_x_19:
[----:B--2---:R2:W1:Y:S02]  /*aee0*/  SYNCS.PHASECHK.TRANS64.TRYWAIT P0, [R2+URZ+0x100], R3 ;  /* 0x00010003020075a7 */ /* 0x00446400080011ff */
[----:B-1----:R-:W-:Y:S05]  /*aef0*/  @!P0 NANOSLEEP.SYNCS 0x989680 ;  /* 0x009896800000895d */ /* 0x002fea0003900000 */
[----:B------:R-:W1:Y:S02]  /*af00*/  @!P0 SYNCS.PHASECHK.TRANS64 P0, [R2+URZ+0x100], R3 ;  /* 0x00010003020085a7 */ /* 0x000e6400080010ff */
[----:B-1----:R-:W-:Y:S05]  /*af10*/  @!P0 BRA `(.L_x_19) ;  /* 0xfffffffc00f08947 */ /* 0x002fea000383ffff */
[----:B------:R-:W-:Y:S05]  /*af20*/  BRA `(.L_x_167) ;  /* 0xffffff6400ac7947 */ /* 0x000fea000383ffff */
.L_x_22:
[----:B-1----:R-:W-:-:S07]  /*af30*/  MOV R2, UR33 ;  /* 0x0000002100027c02 */ /* 0x002fce0008000f00 */
.L_x_168:
[----:B-1----:R1:W2:Y:S02]  /*af40*/  SYNCS.PHASECHK.TRANS64.TRYWAIT P0, [R2+URZ+0x20], R4 ;  /* 0x00002004020075a7 */ /* 0x0022a400080011ff */
[----:B--2---:R-:W-:Y:S05]  /*af50*/  @!P0 NANOSLEEP.SYNCS 0x989680 ;  /* 0x009896800000895d */ /* 0x004fea0003900000 */
[----:B------:R-:W2:Y:S02]  /*af60*/  @!P0 SYNCS.PHASECHK.TRANS64 P0, [R2+URZ+0x20], R4 ;  /* 0x00002004020085a7 */ /* 0x000ea400080010ff */
[----:B--2---:R-:W-:Y:S05]  /*af70*/  @!P0 BRA `(.L_x_168) ;  /* 0xfffffffc00f08947 */ /* 0x004fea000383ffff */
[----:B------:R-:W-:Y:S05]  /*af80*/  BRA `(.L_x_21) ;  /* 0xffffff6400fc7947 */ /* 0x000fea000383ffff */
.L_x_28:
[----:B-1----:R-:W-:-:S07]  /*af90*/  MOV R2, UR17 ;  /* 0x0000001100027c02 */ /* 0x002fce0008000f00 */
.L_x_169:
[----:B-1----:R1:W2:Y:S02]  /*afa0*/  SYNCS.PHASECHK.TRANS64.TRYWAIT P0, [R2+URZ+0x20], R4 ;  /* 0x00002004020075a7 */ /* 0x0022a400080011ff */
[----:B--2---:R-:W-:Y:S05]  /*afb0*/  @!P0 NANOSLEEP.SYNCS 0x989680 ;  /* 0x009896800000895d */ /* 0x004fea0003900000 */
[----:B------:R-:W2:Y:S02]  /*afc0*/  @!P0 SYNCS.PHASECHK.TRANS64 P0, [R2+URZ+0x20], R4 ;  /* 0x00002004020085a7 */ /* 0x000ea400080010ff */
[----:B--2---:R-:W-:Y:S05]  /*afd0*/  @!P0 BRA `(.L_x_169) ;  /* 0xfffffffc00f08947 */ /* 0x004fea000383ffff */
[----:B------:R-:W-:Y:S05]  /*afe0*/  BRA `(.L_x_27) ;  /* 0xffffff6800a47947 */ /* 0x000fea000383ffff */
.L_x_32:
[----:B-1----:R1:W2:Y:S02]  /*aff0*/  SYNCS.PHASECHK.TRANS64.TRYWAIT P0, [R2+URZ+0x90], R3 ;  /* 0x00009003020075a7 */ /* 0x0022a400080011ff */
[----:B--2---:R-:W-:Y:S05]  /*b000*/  @!P0 NANOSLEEP.SYNCS 0x989680 ;  /* 0x009896800000895d */ /* 0x004fea0003900000 */
[----:B------:R-:W2:Y:S02]  /*b010*/  @!P0 SYNCS.PHASECHK.TRANS64 P0, [R2+URZ+0x90], R3 ;  /* 0x00009003020085a7 */ /* 0x000ea400080010ff */
[----:B--2---:R-:W-:Y:S05]  /*b020*/  @!P0 BRA `(.L_x_32) ;  /* 0xfffffffc00f08947 */ /* 0x004fea000383ffff */
[----:B------:R-:W-:Y:S05]  /*b030*/  BRA `(.L_x_170) ;  /* 0xffffff6c00347947 */ /* 0x000fea000383ffff */
.L_x_36:
[----:B----4-:R-:W-:-:S07]  /*b040*/  MOV R0, UR5 ;  /* 0x0000000500007c02 */ /* 0x010fce0008000f00 */
.L_x_171:
[----:B-1----:R1:W2:Y:S02]  /*b050*/  SYNCS.PHASECHK.TRANS64.TRYWAIT P0, [R0+URZ], R2 ;  /* 0x00000002000075a7 */ /* 0x0022a400080011ff */
[----:B--2---:R-:W-:Y:S05]  /*b060*/  @!P0 NANOSLEEP.SYNCS 0x989680 ;  /* 0x009896800000895d */ /* 0x004fea0003900000 */
[----:B------:R-:W2:Y:S02]  /*b070*/  @!P0 SYNCS.PHASECHK.TRANS64 P0, [R0+URZ], R2 ;  /* 0x00000002000085a7 */ /* 0x000ea400080010ff */
[----:B--2---:R-:W-:Y:S05]  /*b080*/  @!P0 BRA `(.L_x_171) ;  /* 0xfffffffc00f08947 */ /* 0x004fea000383ffff */
[----:B------:R-:W-:Y:S05]  /*b090*/  BRA `(.L_x_172) ;  /* 0xffffff7000a47947 */ /* 0x000fea000383ffff */
.L_x_37:
[----:B----4-:R-:W-:-:S07]  /*b0a0*/  MOV R0, UR5 ;  /* 0x0000000500007c02 */ /* 0x010fce0008000f00 */
.L_x_173:
[----:B-1----:R1:W2:Y:S02]  /*b0b0*/  SYNCS.PHASECHK.TRANS64.TRYWAIT P0, [R0+URZ], R3 ;  /* 0x00000003000075a7 */ /* 0x0022a400080011ff */
[----:B--2---:R-:W-:Y:S05]  /*b0c0*/  @!P0 NANOSLEEP.SYNCS 0x989680 ;  /* 0x009896800000895d */ /* 0x004fea0003900000 */
[----:B------:R-:W2:Y:S02]  /*b0d0*/  @!P0 SYNCS.PHASECHK.TRANS64 P0, [R0+URZ], R3 ;  /* 0x00000003000085a7 */ /* 0x000ea400080010ff */
[----:B--2---:R-:W-:Y:S05]  /*b0e0*/  @!P0 BRA `(.L_x_173) ;  /* 0xfffffffc00f08947 */ /* 0x004fea000383ffff */
[----:B------:R-:W-:Y:S05]  /*b0f0*/  BRA `(.L_x_174) ;  /* 0xffffff7000b07947 */ /* 0x000fea000383ffff */
.L_x_38:
[----:B----4-:R-:W-:-:S07]  /*b100*/  MOV R0, UR5 ;  /* 0x0000000500007c02 */ /* 0x010fce0008000f00 */
.L_x_175:
[----:B-1----:R1:W2:Y:S02]  /*b110*/  SYNCS.PHASECHK.TRANS64.TRYWAIT P0, [R0+URZ], R3 ;  /* 0x00000003000075a7 */ /* 0x0022a400080011ff */
[----:B--2---:R-:W-:Y:S05]  /*b120*/  @!P0 NANOSLEEP.SYNCS 0x989680 ;  /* 0x009896800000895d */ /* 0x004fea0003900000 */
[----:B------:R-:W2:Y:S02]  /*b130*/  @!P0 SYNCS.PHASECHK.TRANS64 P0, [R0+URZ], R3 ;  /* 0x00000003000085a7 */ /* 0x000ea400080010ff */
[----:B--2---:R-:W-:Y:S05]  /*b140*/  @!P0 BRA `(.L_x_175) ;  /* 0xfffffffc00f08947 */ /* 0x004fea000383ffff */
[----:B------:R-:W-:Y:S05]  /*b150*/  BRA `(.L_x_176) ;  /* 0xffffff7000bc7947 */ /* 0x000fea000383ffff */
.L_x_41:
[----:B-1----:R1:W2:Y:S02]  /*b160*/  SYNCS.PHASECHK.TRANS64.TRYWAIT P0, [R0+URZ+0xf0], R4 ;  /* 0x0000f004000075a7 */ /* 0x0022a400080011ff */
[----:B--2---:R-:W-:Y:S05]  /*b170*/  @!P0 NANOSLEEP.SYNCS 0x989680 ;  /* 0x009896800000895d */ /* 0x004fea0003900000 */
[----:B------:R-:W2:Y:S02]  /*b180*/  @!P0 SYNCS.PHASECHK.TRANS64 P0, [R0+URZ+0xf0], R4 ;  /* 0x0000f004000085a7 */ /* 0x000ea400080010ff */
[----:B--2---:R-:W-:Y:S05]  /*b190*/  @!P0 BRA `(.L_x_41) ;  /* 0xfffffffc00f08947 */ /* 0x004fea000383ffff */
[----:B------:R-:W-:Y:S05]  /*b1a0*/  BRA `(.L_x_177) ;  /* 0xffffff7400187947 */ /* 0x000fea000383ffff */
.L_x_42:
[----:B------:R-:W-:-:S07]  /*b1b0*/  MOV R0, UR5 ;  /* 0x0000000500007c02 */ /* 0x000fce0008000f00 */
.L_x_178:
[----:B-1----:R1:W2:Y:S02]  /*b1c0*/  SYNCS.PHASECHK.TRANS64.TRYWAIT P0, [R0+URZ+0xa0], R5 ;  /* 0x0000a005000075a7 */ /* 0x0022a400080011ff */
[----:B--2---:R-:W-:Y:S05]  /*b1d0*/  @!P0 NANOSLEEP.SYNCS 0x989680 ;  /* 0x009896800000895d */ /* 0x004fea0003900000 */
[----:B------:R-:W2:Y:S02]  /*b1e0*/  @!P0 SYNCS.PHASECHK.TRANS64 P0, [R0+URZ+0xa0], R5 ;  /* 0x0000a005000085a7 */ /* 0x000ea400080010ff */
[----:B--2---:R-:W-:Y:S05]  /*b1f0*/  @!P0 BRA `(.L_x_178) ;  /* 0xfffffffc00f08947 */ /* 0x004fea000383ffff */
[----:B------:R-:W-:Y:S05]  /*b200*/  BRA `(.L_x_179) ;  /* 0xffffff7400287947 */ /* 0x000fea000383ffff */
.L_x_43:
[----:B-1----:R1:W2:Y:S02]  /*b210*/  SYNCS.PHASECHK.TRANS64.TRYWAIT P1, [R0+URZ+0x90], R4 ;  /* 0x00009004000075a7 */ /* 0x0022a400080211ff */
[----:B--2---:R-:W-:Y:S05]  /*b220*/  @!P1 NANOSLEEP.SYNCS 0x989680 ;  /* 0x009896800000995d */ /* 0x004fea0003900000 */
[----:B------:R-:W2:Y:S02]  /*b230*/  @!P1 SYNCS.PHASECHK.TRANS64 P1, [R0+URZ+0x90], R4 ;  /* 0x00009004000095a7 */ /* 0x000ea400080210ff */
[----:B--2---:R-:W-:Y:S05]  /*b240*/  @!P1 BRA `(.L_x_43) ;  /* 0xfffffffc00f09947 */ /* 0x004fea000383ffff */
[----:B------:R-:W-:Y:S05]  /*b250*/  BRA `(.L_x_180) ;  /* 0xffffff7400587947 */ /* 0x000fea000383ffff */
.L_x_46:
[----:B------:R-:W-:-:S07]  /*b260*/  MOV R0, UR5 ;  /* 0x0000000500007c02 */ /* 0x000fce0008000f00 */
.L_x_181:
[----:B-1----:R1:W2:Y:S02]  /*b270*/  SYNCS.PHASECHK.TRANS64.TRYWAIT P0, [R0+URZ+0xa0], R2 ;  /* 0x0000a002000075a7 */ /* 0x0022a400080011ff */
[----:B--2---:R-:W-:Y:S05]  /*b280*/  @!P0 NANOSLEEP.SYNCS 0x989680 ;  /* 0x009896800000895d */ /* 0x004fea0003900000 */
[----:B------:R-:W2:Y:S02]  /*b290*/  @!P0 SYNCS.PHASECHK.TRANS64 P0, [R0+URZ+0xa0], R2 ;  /* 0x0000a002000085a7 */ /* 0x000ea400080010ff */
[----:B--2---:R-:W-:Y:S05]  /*b2a0*/  @!P0 BRA `(.L_x_181) ;  /* 0xfffffffc00f08947 */ /* 0x004fea000383ffff */
[----:B------:R-:W-:Y:S05]  /*b2b0*/  BRA `(.L_x_45) ;  /* 0xffffff7400ac7947 */ /* 0x000fea000383ffff */
.L_x_53:
[----:B-1----:R1:W2:Y:S02]  /*b2c0*/  SYNCS.PHASECHK.TRANS64.TRYWAIT P1, [R0+URZ+0x90], R2 ;  /* 0x00009002000075a7 */ /* 0x0022a400080211ff */
[----:B--2---:R-:W-:Y:S05]  /*b2d0*/  @!P1 NANOSLEEP.SYNCS 0x989680 ;  /* 0x009896800000995d */ /* 0x004fea0003900000 */
[----:B------:R-:W2:Y:S02]  /*b2e0*/  @!P1 SYNCS.PHASECHK.TRANS64 P1, [R0+URZ+0x90], R2 ;  /* 0x00009002000095a7 */ /* 0x000ea400080210ff */
[----:B--2---:R-:W-:Y:S05]  /*b2f0*/  @!P1 BRA `(.L_x_53) ;  /* 0xfffffffc00f09947 */ /* 0x004fea000383ffff */
[----:B------:R-:W-:Y:S05]  /*b300*/  BRA `(.L_x_182) ;  /* 0xffffff7c001c7947 */ /* 0x000fea000383ffff */
.L_x_54:
[----:B------:R-:W-:-:S07]  /*b310*/  MOV R2, UR7 ;  /* 0x0000000700027c02 */ /* 0x000fce0008000f00 */
.L_x_183:
[----:B-1----:R1:W2:Y:S02]  /*b320*/  SYNCS.PHASECHK.TRANS64.TRYWAIT P0, [R2+URZ+0xd0], R0 ;  /* 0x0000d000020075a7 */ /* 0x0022a400080011ff */
[----:B--2---:R-:W-:Y:S05]  /*b330*/  @!P0 NANOSLEEP.SYNCS 0x989680 ;  /* 0x009896800000895d */ /* 0x004fea0003900000 */
[----:B------:R-:W2:Y:S02]  /*b340*/  @!P0 SYNCS.PHASECHK.TRANS64 P0, [R2+URZ+0xd0], R0 ;  /* 0x0000d000020085a7 */ /* 0x000ea400080010ff */
[----:B--2---:R-:W-:Y:S05]  /*b350*/  @!P0 BRA `(.L_x_183) ;  /* 0xfffffffc00f08947 */ /* 0x004fea000383ffff */
[----:B------:R-:W-:Y:S05]  /*b360*/  BRA `(.L_x_184) ;  /* 0xffffff7c006c7947 */ /* 0x000fea000383ffff */
.L_x_57:
[----:B------:R-:W-:Y:S07]  /*b370*/  MOV R0, UR6 ;  /* 0x0000000600007c02 */ /* 0x000fee0008000f00 */
.L_x_185:
[----:B-1----:R1:W2:Y:S02]  /*b380*/  SYNCS.PHASECHK.TRANS64.TRYWAIT P0, [R0+URZ], R2 ;  /* 0x00000002000075a7 */ /* 0x0022a400080011ff */
[----:B--2---:R-:W-:Y:S05]  /*b390*/  @!P0 NANOSLEEP.SYNCS 0x989680 ;  /* 0x009896800000895d */ /* 0x004fea0003900000 */
[----:B------:R-:W2:Y:S02]  /*b3a0*/  @!P0 SYNCS.PHASECHK.TRANS64 P0, [R0+URZ], R2 ;  /* 0x00000002000085a7 */ /* 0x000ea400080010ff */
[----:B--2---:R-:W-:Y:S05]  /*b3b0*/  @!P0 BRA `(.L_x_185) ;  /* 0xfffffffc00f08947 */ /* 0x004fea000383ffff */
[----:B------:R-:W-:Y:S05]  /*b3c0*/  BRA `(.L_x_56) ;  /* 0xffffff7c00887947 */ /* 0x000fea000383ffff */
.L_x_60:
[----:B------:R-:W-:-:S07]  /*b3d0*/  MOV R0, UR6 ;  /* 0x0000000600007c02 */ /* 0x000fce0008000f00 */
.L_x_186:
[----:B--2---:R2:W4:Y:S02]  /*b3e0*/  SYNCS.PHASECHK.TRANS64.TRYWAIT P0, [R0+URZ], R2 ;  /* 0x00000002000075a7 */ /* 0x00452400080011ff */
[----:B----4-:R-:W-:Y:S05]  /*b3f0*/  @!P0 NANOSLEEP.SYNCS 0x989680 ;  /* 0x009896800000895d */ /* 0x010fea0003900000 */
[----:B------:R-:W4:Y:S02]  /*b400*/  @!P0 SYNCS.PHASECHK.TRANS64 P0, [R0+URZ], R2 ;  /* 0x00000002000085a7 */ /* 0x000f2400080010ff */
[----:B----4-:R-:W-:Y:S05]  /*b410*/  @!P0 BRA `(.L_x_186) ;  /* 0xfffffffc00f08947 */ /* 0x010fea000383ffff */
[----:B------:R-:W-:Y:S05]  /*b420*/  BRA `(.L_x_187) ;  /* 0xffffff8000647947 */ /* 0x000fea000383ffff */
.L_x_61:
[----:B------:R-:W-:-:S07]  /*b430*/  MOV R0, UR6 ;  /* 0x0000000600007c02 */ /* 0x000fce0008000f00 */
.L_x_188:
[----:B-1----:R1:W2:Y:S02]  /*b440*/  SYNCS.PHASECHK.TRANS64.TRYWAIT P0, [R0+URZ], R3 ;  /* 0x00000003000075a7 */ /* 0x0022a400080011ff */
[----:B--2---:R-:W-:Y:S05]  /*b450*/  @!P0 NANOSLEEP.SYNCS 0x989680 ;  /* 0x009896800000895d */ /* 0x004fea0003900000 */
[----:B------:R-:W2:Y:S02]  /*b460*/  @!P0 SYNCS.PHASECHK.TRANS64 P0, [R0+URZ], R3 ;  /* 0x00000003000085a7 */ /* 0x000ea400080010ff */
[----:B--2---:R-:W-:Y:S05]  /*b470*/  @!P0 BRA `(.L_x_188) ;  /* 0xfffffffc00f08947 */ /* 0x004fea000383ffff */
[----:B------:R-:W-:Y:S05]  /*b480*/  BRA `(.L_x_189) ;  /* 0xffffff8000707947 */ /* 0x000fea000383ffff */
.L_x_62:
[----:B------:R-:W-:-:S07]  /*b490*/  MOV R0, UR6 ;  /* 0x0000000600007c02 */ /* 0x000fce0008000f00 */
.L_x_190:
[----:B-1----:R1:W2:Y:S02]  /*b4a0*/  SYNCS.PHASECHK.TRANS64.TRYWAIT P0, [R0+URZ], R3 ;  /* 0x00000003000075a7 */ /* 0x0022a400080011ff */
[----:B--2---:R-:W-:Y:S05]  /*b4b0*/  @!P0 NANOSLEEP.SYNCS 0x989680 ;  /* 0x009896800000895d */ /* 0x004fea0003900000 */
[----:B------:R-:W2:Y:S02]  /*b4c0*/  @!P0 SYNCS.PHASECHK.TRANS64 P0, [R0+URZ], R3 ;  /* 0x00000003000085a7 */ /* 0x000ea400080010ff */
[----:B--2---:R-:W-:Y:S05]  /*b4d0*/  @!P0 BRA `(.L_x_190) ;  /* 0xfffffffc00f08947 */ /* 0x004fea000383ffff */
[----:B------:R-:W-:Y:S05]  /*b4e0*/  BRA `(.L_x_191) ;  /* 0xffffff80007c7947 */ /* 0x000fea000383ffff */
.L_x_63:
[----:B-1----:R-:W-:-:S07]  /*b4f0*/  MOV R0, UR7 ;  /* 0x0000000700007c02 */ /* 0x002fce0008000f00 */
.L_x_192:
[----:B-1----:R1:W2:Y:S02]  /*b500*/  SYNCS.PHASECHK.TRANS64.TRYWAIT P0, [R0+URZ], R2 ;  /* 0x00000002000075a7 */ /* 0x0022a400080011ff */
[----:B--2---:R-:W-:Y:S05]  /*b510*/  @!P0 NANOSLEEP.SYNCS 0x989680 ;  /* 0x009896800000895d */ /* 0x004fea0003900000 */
[----:B------:R-:W2:Y:S02]  /*b520*/  @!P0 SYNCS.PHASECHK.TRANS64 P0, [R0+URZ], R2 ;  /* 0x00000002000085a7 */ /* 0x000ea400080010ff */
[----:B--2---:R-:W-:Y:S05]  /*b530*/  @!P0 BRA `(.L_x_192) ;  /* 0xfffffffc00f08947 */ /* 0x004fea000383ffff */
[----:B------:R-:W-:Y:S05]  /*b540*/  BRA `(.L_x_193) ;  /* 0xffffff8000887947 */ /* 0x000fea000383ffff */
.L_x_68:
[----:B--2---:R2:W3:Y:S02]  /*b550*/  SYNCS.PHASECHK.TRANS64.TRYWAIT P0, [R0+URZ+0x90], R2 ;  /* 0x00009002000075a7 */ /* 0x0044e400080011ff */
[----:B---3--:R-:W-:Y:S05]  /*b560*/  @!P0 NANOSLEEP.SYNCS 0x989680 ;  /* 0x009896800000895d */ /* 0x008fea0003900000 */
[----:B------:R-:W3:Y:S02]  /*b570*/  @!P0 SYNCS.PHASECHK.TRANS64 P0, [R0+URZ+0x90], R2 ;  /* 0x00009002000085a7 */ /* 0x000ee400080010ff */
[----:B---3--:R-:W-:Y:S05]  /*b580*/  @!P0 BRA `(.L_x_68) ;  /* 0xfffffffc00f08947 */ /* 0x008fea000383ffff */
[----:B------:R-:W-:Y:S05]  /*b590*/  BRA `(.L_x_194) ;  /* 0xffffff8400887947 */ /* 0x000fea000383ffff */
.L_x_71:
[----:B------:R-:W-:Y:S07]  /*b5a0*/  MOV R0, UR7 ;  /* 0x0000000700007c02 */ /* 0x000fee0008000f00 */
.L_x_195:
[----:B--2---:R2:W3:Y:S02]  /*b5b0*/  SYNCS.PHASECHK.TRANS64.TRYWAIT P0, [R0+URZ+0x88], R2 ;  /* 0x00008802000075a7 */ /* 0x0044e400080011ff */
[----:B---3--:R-:W-:Y:S05]  /*b5c0*/  @!P0 NANOSLEEP.SYNCS 0x989680 ;  /* 0x009896800000895d */ /* 0x008fea0003900000 */
[----:B------:R-:W3:Y:S02]  /*b5d0*/  @!P0 SYNCS.PHASECHK.TRANS64 P0, [R0+URZ+0x88], R2 ;  /* 0x00008802000085a7 */ /* 0x000ee400080010ff */
[----:B---3--:R-:W-:Y:S05]  /*b5e0*/  @!P0 BRA `(.L_x_195) ;  /* 0xfffffffc00f08947 */ /* 0x008fea000383ffff */
[----:B------:R-:W-:Y:S05]  /*b5f0*/  BRA `(.L_x_70) ;  /* 0xffffff8800687947 */ /* 0x000fea000383ffff */
.L_x_74:
[----:B------:R-:W-:Y:S07]  /*b600*/  MOV R0, UR7 ;  /* 0x0000000700007c02 */ /* 0x000fee0008000f00 */
.L_x_196:
[----:B-1----:R1:W2:Y:S02]  /*b610*/  SYNCS.PHASECHK.TRANS64.TRYWAIT P0, [R0+URZ+0x60], R32 ;  /* 0x00006020000075a7 */ /* 0x0022a400080011ff */
[----:B--2---:R-:W-:Y:S05]  /*b620*/  @!P0 NANOSLEEP.SYNCS 0x989680 ;  /* 0x009896800000895d */ /* 0x004fea0003900000 */
[----:B------:R-:W2:Y:S02]  /*b630*/  @!P0 SYNCS.PHASECHK.TRANS64 P0, [R0+URZ+0x60], R32 ;  /* 0x00006020000085a7 */ /* 0x000ea400080010ff */
[----:B--2---:R-:W-:Y:S05]  /*b640*/  @!P0 BRA `(.L_x_196) ;  /* 0xfffffffc00f08947 */ /* 0x004fea000383ffff */
[----:B------:R-:W-:Y:S05]  /*b650*/  BRA `(.L_x_197) ;  /* 0xffffff8800e47947 */ /* 0x000fea000383ffff */
.L_x_75:
[----:B------:R-:W-:Y:S07]  /*b660*/  MOV R0, UR7 ;  /* 0x0000000700007c02 */ /* 0x000fee0008000f00 */
.L_x_198:
[----:B-1----:R1:W2:Y:S02]  /*b670*/  SYNCS.PHASECHK.TRANS64.TRYWAIT P0, [R0+URZ+0x68], R32 ;  /* 0x00006820000075a7 */ /* 0x0022a400080011ff */
[----:B--2---:R-:W-:Y:S05]  /*b680*/  @!P0 NANOSLEEP.SYNCS 0x989680 ;  /* 0x009896800000895d */ /* 0x004fea0003900000 */
[----:B------:R-:W2:Y:S02]  /*b690*/  @!P0 SYNCS.PHASECHK.TRANS64 P0, [R0+URZ+0x68], R32 ;  /* 0x00006820000085a7 */ /* 0x000ea400080010ff */
[----:B--2---:R-:W-:Y:S05]  /*b6a0*/  @!P0 BRA `(.L_x_198) ;  /* 0xfffffffc00f08947 */ /* 0x004fea000383ffff */
[----:B------:R-:W-:Y:S05]  /*b6b0*/  BRA `(.L_x_199) ;  /* 0xffffff8c00207947 */ /* 0x000fea000383ffff */
.L_x_76:
[----:B------:R-:W-:Y:S07]  /*b6c0*/  MOV R0, UR7 ;  /* 0x0000000700007c02 */ /* 0x000fee0008000f00 */
.L_x_200:
[----:B-1----:R1:W2:Y:S02]  /*b6d0*/  SYNCS.PHASECHK.TRANS64.TRYWAIT P0, [R0+URZ+0x70], R32 ;  /* 0x00007020000075a7 */ /* 0x0022a400080011ff */
[----:B--2---:R-:W-:Y:S05]  /*b6e0*/  @!P0 NANOSLEEP.SYNCS 0x989680 ;  /* 0x009896800000895d */ /* 0x004fea0003900000 */
[----:B------:R-:W2:Y:S02]  /*b6f0*/  @!P0 SYNCS.PHASECHK.TRANS64 P0, [R0+URZ+0x70], R32 ;  /* 0x00007020000085a7 */ /* 0x000ea400080010ff */
[----:B--2---:R-:W-:Y:S05]  /*b700*/  @!P0 BRA `(.L_x_200) ;  /* 0xfffffffc00f08947 */ /* 0x004fea000383ffff */
[----:B------:R-:W-:Y:S05]  /*b710*/  BRA `(.L_x_201) ;  /* 0xffffff8c00607947 */ /* 0x000fea000383ffff */
.L_x_77:
[----:B------:R-:W-:Y:S07]  /*b720*/  MOV R0, UR7 ;  /* 0x0000000700007c02 */ /* 0x000fee0008000f00 */
.L_x_202:
[----:B-1----:R1:W2:Y:S02]  /*b730*/  SYNCS.PHASECHK.TRANS64.TRYWAIT P0, [R0+URZ+0x78], R32 ;  /* 0x00007820000075a7 */ /* 0x0022a400080011ff */
[----:B--2---:R-:W-:Y:S05]  /*b740*/  @!P0 NANOSLEEP.SYNCS 0x989680 ;  /* 0x009896800000895d */ /* 0x004fea0003900000 */
[----:B------:R-:W2:Y:S02]  /*b750*/  @!P0 SYNCS.PHASECHK.TRANS64 P0, [R0+URZ+0x78], R32 ;  /* 0x00007820000085a7 */ /* 0x000ea400080010ff */
[----:B--2---:R-:W-:Y:S05]  /*b760*/  @!P0 BRA `(.L_x_202) ;  /* 0xfffffffc00f08947 */ /* 0x004fea000383ffff */
[----:B------:R-:W-:Y:S05]  /*b770*/  BRA `(.L_x_203) ;  /* 0xffffff8c00a47947 */ /* 0x000fea000383ffff */
.L_x_78:
[----:B------:R-:W-:Y:S07]  /*b780*/  MOV R0, UR7 ;  /* 0x0000000700007c02 */ /* 0x000fee0008000f00 */
.L_x_204:
[----:B-1----:R1:W2:Y:S02]  /*b790*/  SYNCS.PHASECHK.TRANS64.TRYWAIT P0, [R0+URZ+0x60], R14 ;  /* 0x0000600e000075a7 */ /* 0x0022a400080011ff */
[----:B--2---:R-:W-:Y:S05]  /*b7a0*/  @!P0 NANOSLEEP.SYNCS 0x989680 ;  /* 0x009896800000895d */ /* 0x004fea0003900000 */
[----:B------:R-:W2:Y:S02]  /*b7b0*/  @!P0 SYNCS.PHASECHK.TRANS64 P0, [R0+URZ+0x60], R14 ;  /* 0x0000600e000085a7 */ /* 0x000ea400080010ff */
[----:B--2---:R-:W-:Y:S05]  /*b7c0*/  @!P0 BRA `(.L_x_204) ;  /* 0xfffffffc00f08947 */ /* 0x004fea000383ffff */
[----:B------:R-:W-:Y:S05]  /*b7d0*/  BRA `(.L_x_205) ;  /* 0xffffff8c00ec7947 */ /* 0x000fea000383ffff */
.L_x_79:
[----:B------:R-:W-:Y:S07]  /*b7e0*/  MOV R0, UR7 ;  /* 0x0000000700007c02 */ /* 0x000fee0008000f00 */
.L_x_206:
[----:B-1----:R1:W2:Y:S02]  /*b7f0*/  SYNCS.PHASECHK.TRANS64.TRYWAIT P0, [R0+URZ+0x68], R14 ;  /* 0x0000680e000075a7 */ /* 0x0022a400080011ff */
[----:B--2---:R-:W-:Y:S05]  /*b800*/  @!P0 NANOSLEEP.SYNCS 0x989680 ;  /* 0x009896800000895d */ /* 0x004fea0003900000 */
[----:B------:R-:W2:Y:S02]  /*b810*/  @!P0 SYNCS.PHASECHK.TRANS64 P0, [R0+URZ+0x68], R14 ;  /* 0x0000680e000085a7 */ /* 0x000ea400080010ff */
[----:B--2---:R-:W-:Y:S05]  /*b820*/  @!P0 BRA `(.L_x_206) ;  /* 0xfffffffc00f08947 */ /* 0x004fea000383ffff */
[----:B------:R-:W-:Y:S05]  /*b830*/  BRA `(.L_x_207) ;  /* 0xffffff9000307947 */ /* 0x000fea000383ffff */
.L_x_80:
[----:B------:R-:W-:Y:S07]  /*b840*/  MOV R0, UR7 ;  /* 0x0000000700007c02 */ /* 0x000fee0008000f00 */
.L_x_208:
[----:B-1----:R1:W2:Y:S02]  /*b850*/  SYNCS.PHASECHK.TRANS64.TRYWAIT P0, [R0+URZ+0x70], R14 ;  /* 0x0000700e000075a7 */ /* 0x0022a400080011ff */
[----:B--2---:R-:W-:Y:S05]  /*b860*/  @!P0 NANOSLEEP.SYNCS 0x989680 ;  /* 0x009896800000895d */ /* 0x004fea0003900000 */
[----:B------:R-:W2:Y:S02]  /*b870*/  @!P0 SYNCS.PHASECHK.TRANS64 P0, [R0+URZ+0x70], R14 ;  /* 0x0000700e000085a7 */ /* 0x000ea400080010ff */
[----:B--2---:R-:W-:Y:S05]  /*b880*/  @!P0 BRA `(.L_x_208) ;  /* 0xfffffffc00f08947 */ /* 0x004fea000383ffff */
[----:B------:R-:W-:Y:S05]  /*b890*/  BRA `(.L_x_209) ;  /* 0xffffff9000747947 */ /* 0x000fea000383ffff */
.L_x_81:
[----:B------:R-:W-:Y:S07]  /*b8a0*/  MOV R0, UR7 ;  /* 0x0000000700007c02 */ /* 0x000fee0008000f00 */
.L_x_210:
[----:B-1----:R1:W2:Y:S02]  /*b8b0*/  SYNCS.PHASECHK.TRANS64.TRYWAIT P0, [R0+URZ+0x78], R14 ;  /* 0x0000780e000075a7 */ /* 0x0022a400080011ff */
[----:B--2---:R-:W-:Y:S05]  /*b8c0*/  @!P0 NANOSLEEP.SYNCS 0x989680 ;  /* 0x009896800000895d */ /* 0x004fea0003900000 */
[----:B------:R-:W2:Y:S02]  /*b8d0*/  @!P0 SYNCS.PHASECHK.TRANS64 P0, [R0+URZ+0x78], R14 ;  /* 0x0000780e000085a7 */ /* 0x000ea400080010ff */
[----:B--2---:R-:W-:Y:S05]  /*b8e0*/  @!P0 BRA `(.L_x_210) ;  /* 0xfffffffc00f08947 */ /* 0x004fea000383ffff */
[----:B------:R-:W-:Y:S05]  /*b8f0*/  BRA `(.L_x_211) ;  /* 0xffffff9000f87947 */ /* 0x000fea000383ffff */
.L_x_83:
[----:B------:R-:W-:-:S07]  /*b900*/  MOV R0, UR7 ;  /* 0x0000000700007c02 */ /* 0x000fce0008000f00 */
.L_x_212:
[----:B-1----:R1:W3:Y:S02]  /*b910*/  SYNCS.PHASECHK.TRANS64.TRYWAIT P0, [R0+URZ+0x60], R32 ;  /* 0x00006020000075a7 */ /* 0x0022e400080011ff */
[----:B---3--:R-:W-:Y:S05]  /*b920*/  @!P0 NANOSLEEP.SYNCS 0x989680 ;  /* 0x009896800000895d */ /* 0x008fea0003900000 */
[----:B------:R-:W3:Y:S02]  /*b930*/  @!P0 SYNCS.PHASECHK.TRANS64 P0, [R0+URZ+0x60], R32 ;  /* 0x00006020000085a7 */ /* 0x000ee400080010ff */
[----:B---3--:R-:W-:Y:S05]  /*b940*/  @!P0 BRA `(.L_x_212) ;  /* 0xfffffffc00f08947 */ /* 0x008fea000383ffff */
[----:B------:R-:W-:Y:S05]  /*b950*/  BRA `(.L_x_213) ;  /* 0xffffff9400607947 */ /* 0x000fea000383ffff */
.L_x_84:
[----:B-1----:R-:W-:-:S07]  /*b960*/  MOV R0, UR7 ;  /* 0x0000000700007c02 */ /* 0x002fce0008000f00 */
.L_x_214:
[----:B-1----:R1:W3:Y:S02]  /*b970*/  SYNCS.PHASECHK.TRANS64.TRYWAIT P0, [R0+URZ+0x68], R32 ;  /* 0x00006820000075a7 */ /* 0x0022e400080011ff */
[----:B---3--:R-:W-:Y:S05]  /*b980*/  @!P0 NANOSLEEP.SYNCS 0x989680 ;  /* 0x009896800000895d */ /* 0x008fea0003900000 */
[----:B------:R-:W3:Y:S02]  /*b990*/  @!P0 SYNCS.PHASECHK.TRANS64 P0, [R0+URZ+0x68], R32 ;  /* 0x00006820000085a7 */ /* 0x000ee400080010ff */
[----:B---3--:R-:W-:Y:S05]  /*b9a0*/  @!P0 BRA `(.L_x_214) ;  /* 0xfffffffc00f08947 */ /* 0x008fea000383ffff */
[----:B------:R-:W-:Y:S05]  /*b9b0*/  BRA `(.L_x_215) ;  /* 0xffffff9400507947 */ /* 0x000fea000383ffff */
.L_x_85:
[----:B------:R-:W-:-:S07]  /*b9c0*/  MOV R2, UR7 ;  /* 0x0000000700027c02 */ /* 0x000fce0008000f00 */
.L_x_216:
[----:B-1----:R1:W3:Y:S02]  /*b9d0*/  SYNCS.PHASECHK.TRANS64.TRYWAIT P0, [R2+URZ+0x70], R32 ;  /* 0x00007020020075a7 */ /* 0x0022e400080011ff */
[----:B---3--:R-:W-:Y:S05]  /*b9e0*/  @!P0 NANOSLEEP.SYNCS 0x989680 ;  /* 0x009896800000895d */ /* 0x008fea0003900000 */
[----:B------:R-:W3:Y:S02]  /*b9f0*/  @!P0 SYNCS.PHASECHK.TRANS64 P0, [R2+URZ+0x70], R32 ;  /* 0x00007020020085a7 */ /* 0x000ee400080010ff */
[----:B---3--:R-:W-:Y:S05]  /*ba00*/  @!P0 BRA `(.L_x_216) ;  /* 0xfffffffc00f08947 */ /* 0x008fea000383ffff */
[----:B------:R-:W-:Y:S05]  /*ba10*/  BRA `(.L_x_217) ;  /* 0xffffff9400447947 */ /* 0x000fea000383ffff */
.L_x_87:
[----:B--2---:R2:W4:Y:S02]  /*ba20*/  SYNCS.PHASECHK.TRANS64.TRYWAIT P0, [R0+URZ+0x90], R2 ;  /* 0x00009002000075a7 */ /* 0x00452400080011ff */
[----:B----4-:R-:W-:Y:S05]  /*ba30*/  @!P0 NANOSLEEP.SYNCS 0x989680 ;  /* 0x009896800000895d */ /* 0x010fea0003900000 */
[----:B------:R-:W4:Y:S02]  /*ba40*/  @!P0 SYNCS.PHASECHK.TRANS64 P0, [R0+URZ+0x90], R2 ;  /* 0x00009002000085a7 */ /* 0x000f2400080010ff */
[----:B----4-:R-:W-:Y:S05]  /*ba50*/  @!P0 BRA `(.L_x_87) ;  /* 0xfffffffc00f08947 */ /* 0x010fea000383ffff */
[----:B------:R-:W-:Y:S05]  /*ba60*/  BRA `(.L_x_218) ;  /* 0xffffff9800187947 */ /* 0x000fea000383ffff */
.L_x_98:
[----:B-1----:R-:W-:Y:S04]  /*ba70*/  MOV R0, UR48 ;  /* 0x0000003000007c02 */ /* 0x002fe80008000f00 */
[----:B------:R1:W3:Y:S03]  /*ba80*/  SYNCS.PHASECHK.TRANS64.TRYWAIT P1, [R0+URZ+0x40], R3 ;  /* 0x00004003000075a7 */ /* 0x0002e600080211ff */
[----:B---3--:R-:W-:Y:S05]  /*ba90*/  @!P1 NANOSLEEP.SYNCS 0x989680 ;  /* 0x009896800000995d */ /* 0x008fea0003900000 */
[----:B------:R-:W3:Y:S02]  /*baa0*/  @!P1 SYNCS.PHASECHK.TRANS64 P1, [R0+URZ+0x40], R3 ;  /* 0x00004003000095a7 */ /* 0x000ee400080210ff */
[----:B---3--:R-:W-:Y:S05]  /*bab0*/  @!P1 BRA `(.L_x_98) ;  /* 0xfffffffc00ec9947 */ /* 0x008fea000383ffff */
[----:B------:R-:W-:Y:S05]  /*bac0*/  BRA `(.L_x_97) ;  /* 0xffffffa4004c7947 */ /* 0x000fea000383ffff */
.L_x_100:
[----:B-1----:R1:W2:Y:S02]  /*bad0*/  SYNCS.PHASECHK.TRANS64.TRYWAIT P0, [R83+URZ+0xb0], R2 ;  /* 0x0000b002530075a7 */ /* 0x0022a400080011ff */
[----:B--2---:R-:W-:Y:S05]  /*bae0*/  @!P0 NANOSLEEP.SYNCS 0x989680 ;  /* 0x009896800000895d */ /* 0x004fea0003900000 */
[----:B------:R-:W2:Y:S02]  /*baf0*/  @!P0 SYNCS.PHASECHK.TRANS64 P0, [R83+URZ+0xb0], R2 ;  /* 0x0000b002530085a7 */ /* 0x000ea400080010ff */
[----:B--2---:R-:W-:Y:S05]  /*bb00*/  @!P0 BRA `(.L_x_100) ;  /* 0xfffffffc00f08947 */ /* 0x004fea000383ffff */
[----:B------:R-:W-:Y:S05]  /*bb10*/  BRA `(.L_x_99) ;  /* 0xffffffa400787947 */ /* 0x000fea000383ffff */
.L_x_109:
[----:B-1----:R1:W2:Y:S02]  /*bb20*/  SYNCS.PHASECHK.TRANS64.TRYWAIT P0, [R2+URZ+0x40], R0 ;  /* 0x00004000020075a7 */ /* 0x0022a400080011ff */
[----:B--2---:R-:W-:Y:S05]  /*bb30*/  @!P0 NANOSLEEP.SYNCS 0x989680 ;  /* 0x009896800000895d */ /* 0x004fea0003900000 */
[----:B------:R-:W2:Y:S02]  /*bb40*/  @!P0 SYNCS.PHASECHK.TRANS64 P0, [R2+URZ+0x40], R0 ;  /* 0x00004000020085a7 */ /* 0x000ea400080010ff */
[----:B--2---:R-:W-:Y:S05]  /*bb50*/  @!P0 BRA `(.L_x_109) ;  /* 0xfffffffc00f08947 */ /* 0x004fea000383ffff */
[----:B------:R-:W-:Y:S05]  /*bb60*/  BRA `(.L_x_108) ;  /* 0xffffffac009c7947 */ /* 0x000fea000383ffff */
.L_x_117:
[----:B-1----:R1:W2:Y:S02]  /*bb70*/  SYNCS.PHASECHK.TRANS64.TRYWAIT P0, [R0+URZ+0x40], R5 ;  /* 0x00004005000075a7 */ /* 0x0022a400080011ff */
[----:B--2---:R-:W-:Y:S05]  /*bb80*/  @!P0 NANOSLEEP.SYNCS 0x989680 ;  /* 0x009896800000895d */ /* 0x004fea0003900000 */
[----:B------:R-:W2:Y:S02]  /*bb90*/  @!P0 SYNCS.PHASECHK.TRANS64 P0, [R0+URZ+0x40], R5 ;  /* 0x00004005000085a7 */ /* 0x000ea400080010ff */
[----:B--2---:R-:W-:Y:S05]  /*bba0*/  @!P0 BRA `(.L_x_117) ;  /* 0xfffffffc00f08947 */ /* 0x004fea000383ffff */
[----:B------:R-:W-:Y:S05]  /*bbb0*/  BRA `(.L_x_116) ;  /* 0xffffffb400e07947 */ /* 0x000fea000383ffff */
.L_x_125:
[----:B-1----:R1:W2:Y:S02]  /*bbc0*/  SYNCS.PHASECHK.TRANS64.TRYWAIT P0, [R0+URZ+0x40], R5 ;  /* 0x00004005000075a7 */ /* 0x0022a400080011ff */
[----:B--2---:R-:W-:Y:S05]  /*bbd0*/  @!P0 NANOSLEEP.SYNCS 0x989680 ;  /* 0x009896800000895d */ /* 0x004fea0003900000 */
[----:B------:R-:W2:Y:S02]  /*bbe0*/  @!P0 SYNCS.PHASECHK.TRANS64 P0, [R0+URZ+0x40], R5 ;  /* 0x00004005000085a7 */ /* 0x000ea400080010ff */
[----:B--2---:R-:W-:Y:S05]  /*bbf0*/  @!P0 BRA `(.L_x_125) ;  /* 0xfffffffc00f08947 */ /* 0x004fea000383ffff */
[----:B------:R-:W-:Y:S05]  /*bc00*/  BRA `(.L_x_124) ;  /* 0xffffffc000287947 */ /* 0x000fea000383ffff */
.L_x_133:
[----:B-1----:R1:W2:Y:S02]  /*bc10*/  SYNCS.PHASECHK.TRANS64.TRYWAIT P0, [R0+URZ+0x40], R5 ;  /* 0x00004005000075a7 */ /* 0x0022a400080011ff */
[----:B--2---:R-:W-:Y:S05]  /*bc20*/  @!P0 NANOSLEEP.SYNCS 0x989680 ;  /* 0x009896800000895d */ /* 0x004fea0003900000 */
[----:B------:R-:W2:Y:S02]  /*bc30*/  @!P0 SYNCS.PHASECHK.TRANS64 P0, [R0+URZ+0x40], R5 ;  /* 0x00004005000085a7 */ /* 0x000ea400080010ff */
[----:B--2---:R-:W-:Y:S05]  /*bc40*/  @!P0 BRA `(.L_x_133) ;  /* 0xfffffffc00f08947 */ /* 0x004fea000383ffff */
[----:B------:R-:W-:Y:S05]  /*bc50*/  BRA `(.L_x_132) ;  /* 0xffffffc8007c7947 */ /* 0x000fea000383ffff */
.L_x_141:
[----:B-1----:R1:W2:Y:S02]  /*bc60*/  SYNCS.PHASECHK.TRANS64.TRYWAIT P0, [R0+URZ+0x40], R5 ;  /* 0x00004005000075a7 */ /* 0x0022a400080011ff */
[----:B--2---:R-:W-:Y:S05]  /*bc70*/  @!P0 NANOSLEEP.SYNCS 0x989680 ;  /* 0x009896800000895d */ /* 0x004fea0003900000 */
[----:B------:R-:W2:Y:S02]  /*bc80*/  @!P0 SYNCS.PHASECHK.TRANS64 P0, [R0+URZ+0x40], R5 ;  /* 0x00004005000085a7 */ /* 0x000ea400080010ff */
[----:B--2---:R-:W-:Y:S05]  /*bc90*/  @!P0 BRA `(.L_x_141) ;  /* 0xfffffffc00f08947 */ /* 0x004fea000383ffff */
[----:B------:R-:W-:Y:S05]  /*bca0*/  BRA `(.L_x_140) ;  /* 0xffffffd000e07947 */ /* 0x000fea000383ffff */
.L_x_149:
[----:B-1----:R1:W2:Y:S02]  /*bcb0*/  SYNCS.PHASECHK.TRANS64.TRYWAIT P0, [R0+URZ+0x40], R5 ;  /* 0x00004005000075a7 */ /* 0x0022a400080011ff */
[----:B--2---:R-:W-:Y:S05]  /*bcc0*/  @!P0 NANOSLEEP.SYNCS 0x989680 ;  /* 0x009896800000895d */ /* 0x004fea0003900000 */
[----:B------:R-:W2:Y:S02]  /*bcd0*/  @!P0 SYNCS.PHASECHK.TRANS64 P0, [R0+URZ+0x40], R5 ;  /* 0x00004005000085a7 */ /* 0x000ea400080010ff */
[----:B--2---:R-:W-:Y:S05]  /*bce0*/  @!P0 BRA `(.L_x_149) ;  /* 0xfffffffc00f08947 */ /* 0x004fea000383ffff */
[----:B------:R-:W-:Y:S05]  /*bcf0*/  BRA `(.L_x_148) ;  /* 0xffffffdc00387947 */ /* 0x000fea000383ffff */
.L_x_157:
[----:B--2---:R2:W3:Y:S02]  /*bd00*/  SYNCS.PHASECHK.TRANS64.TRYWAIT P0, [R0+URZ+0x40], R91 ;  /* 0x0000405b000075a7 */ /* 0x0044e400080011ff */
[----:B---3--:R-:W-:Y:S05]  /*bd10*/  @!P0 NANOSLEEP.SYNCS 0x989680 ;  /* 0x009896800000895d */ /* 0x008fea0003900000 */
[----:B------:R-:W3:Y:S02]  /*bd20*/  @!P0 SYNCS.PHASECHK.TRANS64 P0, [R0+URZ+0x40], R91 ;  /* 0x0000405b000085a7 */ /* 0x000ee400080010ff */
[----:B---3--:R-:W-:Y:S05]  /*bd30*/  @!P0 BRA `(.L_x_157) ;  /* 0xfffffffc00f08947 */ /* 0x008fea000383ffff */
[----:B------:R-:W-:Y:S05]  /*bd40*/  BRA `(.L_x_156) ;  /* 0xffffffe400907947 */ /* 0x000fea000383ffff */
        .weak           $__internal_0_$__cuda_sm10x_tcgen05_guardrail_trap_col_being_dealloced_not_returned_by_alloc
        .type           $__internal_0_$__cuda_sm10x_tcgen05_guardrail_trap_col_being_dealloced_not_returned_by_alloc,@function
        .size           $__internal_0_$__cuda_sm10x_tcgen05_guardrail_trap_col_being_dealloced_not_returned_by_alloc,($__internal_1_$__cuda_sm10x_tcgen05_guardrail_trap_phase_invalid_during_alloc - $__internal_0_$__cuda_sm10x_tcgen05_guardrail_trap_col_being_dealloced_not_returned_by_alloc)
$__internal_0_$__cuda_sm10x_tcgen05_guardrail_trap_col_being_dealloced_not_returned_by_alloc:
[----:B------:R-:W-:Y:S05]  /*bd50*/  BPT.TRAP 0x1 ;  /* 0x000000040000795c */ /* 0x000fea0000300000 */
[----:B------:R-:W-:-:S04]  /*bd60*/  HFMA2 R3, -RZ, RZ, 0, 0 ;  /* 0x00000000ff037431 */ /* 0x000fc800000001ff */
[----:B------:R-:W-:Y:S05]  /*bd70*/  RET.REL.NODEC R2 `(_ZN7cutlass13device_kernelINS_4gemm6kernel13GemmUniversalIN4cute5tupleIJiiiiEEENS1_10collective13CollectiveMmaINS1_35MainloopSm100TmaUmmaWarpSpecializedILi4ELi2ELi4ENS5_IJNS4_1CILi1EEESB_SB_EEEEENS5_IJNSA_ILi64EEENSA_ILi256EEENSA_ILi32EEEEEENS_10tfloat32_tENS5_IJlSB_lEEESI_SJ_NS4_8TiledMMAINS4_8MMA_AtomIJNS4_17SM100_MMA_TF32_SSISI_SI_fLi64ELi256ELNS4_4UMMA5MajorE0ELSO_0ELNSN_7ScaleInE0ELSP_0EEEEEENS4_6LayoutISC_NS5_IJNSA_ILi0EEEST_ST_EEEEENS5_IJNS4_10UnderscoreESW_SW_EEEEENS4_13SM90_TMA_LOADENS4_14ComposedLayoutINS4_7SwizzleILi3ELi4ELi3EEENS4_18smem_ptr_flag_bitsILi32EEENSS_INS5_IJNSA_ILi8EEESG_EEENS5_IJSG_SB_EEEEEEEvNS4_8identityESZ_S19_vS1A_EENS_8epilogue10collective18CollectiveEpilogueINS1C_23Sm100TmaWarpSpecializedILi4ELi2ELi16ELb1ELb0EEEJSH_NS5_IJNSS_ISE_SB_EENSS_ISG_SB_EEEEESI_SJ_SI_SJ_NS1C_6fusion15FusionCallbacksIS1G_NS1K_17LinearCombinationISI_fSI_fLNS_15FloatRoundStyleE2EEESH_S1J_JEEENS4_5SM1004TMEM4LOAD26SM100_TMEM_LOAD_16dp128b8xESZ_S19_NS4_17SM75_U32x4_LDSM_NENS4_14SM90_TMA_STOREES19_NS4_17SM90_U32x4_STSM_NENS4_39AutoVectorizingCopyWithAssumedAlignmentILi128EEEEEEvvEEEEvNT_6ParamsE) ;  /* 0xffffff4002a07950 */ /* 0x000fea0003c3ffff */
        .weak           $__internal_1_$__cuda_sm10x_tcgen05_guardrail_trap_phase_invalid_during_alloc
        .type           $__internal_1_$__cuda_sm10x_tcgen05_guardrail_trap_phase_invalid_during_alloc,@function
        .size           $__internal_1_$__cuda_sm10x_tcgen05_guardrail_trap_phase_invalid_during_alloc,($__internal_2_$__cuda_sm10x_tcgen05_guardrail_trap_unallocated_columns_being_dealloced - $__internal_1_$__cuda_sm10x_tcgen05_guardrail_trap_phase_invalid_during_alloc)
$__internal_1_$__cuda_sm10x_tcgen05_guardrail_trap_phase_invalid_during_alloc:
[----:B------:R-:W-:Y:S05]  /*bd80*/  BPT.TRAP 0x1 ;  /* 0x000000040000795c */ /* 0x000fea0000300000 */
[----:B------:R-:W-:-:S04]  /*bd90*/  MOV R3, 0x0 ;  /* 0x0000000000037802 */ /* 0x000fc80000000f00 */
[----:B------:R-:W-:Y:S05]  /*bda0*/  RET.REL.NODEC R2 `(_ZN7cutlass13device_kernelINS_4gemm6kernel13GemmUniversalIN4cute5tupleIJiiiiEEENS1_10collective13CollectiveMmaINS1_35MainloopSm100TmaUmmaWarpSpecializedILi4ELi2ELi4ENS5_IJNS4_1CILi1EEESB_SB_EEEEENS5_IJNSA_ILi64EEENSA_ILi256EEENSA_ILi32EEEEEENS_10tfloat32_tENS5_IJlSB_lEEESI_SJ_NS4_8TiledMMAINS4_8MMA_AtomIJNS4_17SM100_MMA_TF32_SSISI_SI_fLi64ELi256ELNS4_4UMMA5MajorE0ELSO_0ELNSN_7ScaleInE0ELSP_0EEEEEENS4_6LayoutISC_NS5_IJNSA_ILi0EEEST_ST_EEEEENS5_IJNS4_10UnderscoreESW_SW_EEEEENS4_13SM90_TMA_LOADENS4_14ComposedLayoutINS4_7SwizzleILi3ELi4ELi3EEENS4_18smem_ptr_flag_bitsILi32EEENSS_INS5_IJNSA_ILi8EEESG_EEENS5_IJSG_SB_EEEEEEEvNS4_8identityESZ_S19_vS1A_EENS_8epilogue10collective18CollectiveEpilogueINS1C_23Sm100TmaWarpSpecializedILi4ELi2ELi16ELb1ELb0EEEJSH_NS5_IJNSS_ISE_SB_EENSS_ISG_SB_EEEEESI_SJ_SI_SJ_NS1C_6fusion15FusionCallbacksIS1G_NS1K_17LinearCombinationISI_fSI_fLNS_15FloatRoundStyleE2EEESH_S1J_JEEENS4_5SM1004TMEM4LOAD26SM100_TMEM_LOAD_16dp128b8xESZ_S19_NS4_17SM75_U32x4_LDSM_NENS4_14SM90_TMA_STOREES19_NS4_17SM90_U32x4_STSM_NENS4_39AutoVectorizingCopyWithAssumedAlignmentILi128EEEEEEvvEEEEvNT_6ParamsE) ;  /* 0xffffff4002947950 */ /* 0x000fea0003c3ffff */
        .weak           $__internal_2_$__cuda_sm10x_tcgen05_guardrail_trap_unallocated_columns_being_dealloced
        .type           $__internal_2_$__cuda_sm10x_tcgen05_guardrail_trap_unallocated_columns_being_dealloced,@function
        .size           $__internal_2_$__cuda_sm10x_tcgen05_guardrail_trap_unallocated_columns_being_dealloced,(.L_x_220 - $__internal_2_$__cuda_sm10x_tcgen05_guardrail_trap_unallocated_columns_being_dealloced)
$__internal_2_$__cuda_sm10x_tcgen05_guardrail_trap_unallocated_columns_being_dealloced:
[----:B------:R-:W-:Y:S05]  /*bdb0*/  BPT.TRAP 0x1 ;  /* 0x000000040000795c */ /* 0x000fea0000300000 */
[----:B------:R-:W-:-:S04]  /*bdc0*/  HFMA2 R3, -RZ, RZ, 0, 0 ;  /* 0x00000000ff037431 */ /* 0x000fc800000001ff */
[----:B------:R-:W-:Y:S05]  /*bdd0*/  RET.REL.NODEC R2 `(_ZN7cutlass13device_kernelINS_4gemm6kernel13GemmUniversalIN4cute5tupleIJiiiiEEENS1_10collective13CollectiveMmaINS1_35MainloopSm100TmaUmmaWarpSpecializedILi4ELi2ELi4ENS5_IJNS4_1CILi1EEESB_SB_EEEEENS5_IJNSA_ILi64EEENSA_ILi256EEENSA_ILi32EEEEEENS_10tfloat32_tENS5_IJlSB_lEEESI_SJ_NS4_8TiledMMAINS4_8MMA_AtomIJNS4_17SM100_MMA_TF32_SSISI_SI_fLi64ELi256ELNS4_4UMMA5MajorE0ELSO_0ELNSN_7ScaleInE0ELSP_0EEEEEENS4_6LayoutISC_NS5_IJNSA_ILi0EEEST_ST_EEEEENS5_IJNS4_10UnderscoreESW_SW_EEEEENS4_13SM90_TMA_LOADENS4_14ComposedLayoutINS4_7SwizzleILi3ELi4ELi3EEENS4_18smem_ptr_flag_bitsILi32EEENSS_INS5_IJNSA_ILi8EEESG_EEENS5_IJSG_SB_EEEEEEEvNS4_8identityESZ_S19_vS1A_EENS_8epilogue10collective18CollectiveEpilogueINS1C_23Sm100TmaWarpSpecializedILi4ELi2ELi16ELb1ELb0EEEJSH_NS5_IJNSS_ISE_SB_EENSS_ISG_SB_EEEEESI_SJ_SI_SJ_NS1C_6fusion15FusionCallbacksIS1G_NS1K_17LinearCombinationISI_fSI_fLNS_15FloatRoundStyleE2EEESH_S1J_JEEENS4_5SM1004TMEM4LOAD26SM100_TMEM_LOAD_16dp128b8xESZ_S19_NS4_17SM75_U32x4_LDSM_NENS4_14SM90_TMA_STOREES19_NS4_17SM90_U32x4_STSM_NENS4_39AutoVectorizingCopyWithAssumedAlignmentILi128EEEEEEvvEEEEvNT_6ParamsE) ;  /* 0xffffff4002887950 */ /* 0x000fea0003c3ffff */
.L_x_219:
[----:B------:R-:W-:-:S00]  /*bde0*/  BRA `(.L_x_219) ;  /* 0xfffffffc00fc7947 */ /* 0x000fc0000383ffff */
[----:B------:R-:W-:-:S00]  /*bdf0*/  NOP ;  /* 0x0000000000007918 */ /* 0x000fc00000000000 */
        /* <DEDUP_REMOVED lines=8> */
.L_x_220:


//--------------------- .nv.global.init           --------------------------
	.section	.nv.global.init,"aw",@progbits
.nv.global.init:
	.type		$str$27,@object
	.size		$str$27,($str$28 - $str$27)
$str$27:
        /*0000*/ 	.byte	0x28, 0x61, 0x64, 0x64, 0x72, 0x65, 0x73, 0x73, 0x20, 0x26, 0x20, 0x6d, 0x61, 0x73, 0x6b, 0x29
        /*0010*/ 	.byte	0x20, 0x3d, 0x3d, 0x20, 0x30, 0x00
	.type		$str$28,@object
	.size		$str$28,($str$26 - $str$28)
$str$28:
        /*0016*/ 	.byte	0x2f, 0x74, 0x6d, 0x70, 0x2f, 0x63, 0x75, 0x74, 0x6c, 0x61, 0x73, 0x73, 0x5f, 0x73, 0x77, 0x65
        /*0026*/ 	.byte	0x65, 0x70, 0x5f, 0x73, 0x72, 0x63, 0x2f, 0x69, 0x6e, 0x63, 0x6c, 0x75, 0x64, 0x65, 0x2f, 0x63
        /*0036*/ 	.byte	0x75, 0x74, 0x65, 0x2f, 0x70, 0x6f, 0x69, 0x6e, 0x74, 0x65, 0x72, 0x5f, 0x66, 0x6c, 0x61, 0x67
        /*0046*/ 	.byte	0x67, 0x65, 0x64, 0x2e, 0x68, 0x70, 0x70, 0x00
	.type		$str$26,@object
	.size		$str$26,($str$25 - $str$26)
$str$26:
        /*004e*/ 	.byte	0x2f, 0x74, 0x6d, 0x70, 0x2f, 0x63, 0x75, 0x74, 0x6c, 0x61, 0x73, 0x73, 0x5f, 0x73, 0x77, 0x65
        /*005e*/ 	.byte	0x65, 0x70, 0x5f, 0x73, 0x72, 0x63, 0x2f, 0x69, 0x6e, 0x63, 0x6c, 0x75, 0x64, 0x65, 0x2f, 0x63
        /*006e*/ 	.byte	0x75, 0x74, 0x65, 0x2f, 0x61, 0x74, 0x6f, 0x6d, 0x2f, 0x63, 0x6f, 0x70, 0x79, 0x5f, 0x74, 0x72
        /*007e*/ 	.byte	0x61, 0x69, 0x74, 0x73, 0x5f, 0x73, 0x6d, 0x31, 0x30, 0x30, 0x2e, 0x68, 0x70, 0x70, 0x00
	.type		$str$25,@object
	.size		$str$25,(__unnamed_1 - $str$25)
$str$25:
        /*008d*/ 	.byte	0x28, 0x28, 0x75, 0x69, 0x6e, 0x74, 0x33, 0x32, 0x5f, 0x74, 0x28, 0x74, 0x68, 0x72, 0x65, 0x61
        /*009d*/ 	.byte	0x64, 0x49, 0x64, 0x78, 0x2e, 0x78, 0x29, 0x20, 0x2f, 0x20, 0x33, 0x32, 0x29, 0x20, 0x25, 0x20
        /*00ad*/ 	.byte	0x34, 0x29, 0x20, 0x3d, 0x3d, 0x20, 0x28, 0x28, 0x28, 0x74, 0x6d, 0x65, 0x6d, 0x5f, 0x61, 0x64
        /*00bd*/ 	.byte	0x64, 0x72, 0x20, 0x3e, 0x3e, 0x20, 0x31, 0x36, 0x29, 0x20, 0x2f, 0x20, 0x33, 0x32, 0x29, 0x20
        /*00cd*/ 	.byte	0x25, 0x20, 0x34, 0x29, 0x00
	.type		__unnamed_1,@object
	.size		__unnamed_1,(__unnamed_2 - __unnamed_1)
__unnamed_1:
        /*00d2*/ 	.byte	0x61, 0x75, 0x74, 0x6f, 0x20, 0x63, 0x75, 0x74, 0x65, 0x3a, 0x3a, 0x61, 0x73, 0x5f, 0x70, 0x6f
        /* <DEDUP_REMOVED lines=24> */
        /*0262*/ 	.byte	0x30, 0x34, 0x38, 0x3e, 0x3e, 0x3e, 0x3e, 0x5d, 0x00
	.type		__unnamed_2,@object
	.size		__unnamed_2,(.L_2 - __unnamed_2)
__unnamed_2:
        /* <DEDUP_REMOVED lines=45> */
        /*053b*/ 	.byte	0x3e, 0x3e, 0x3e, 0x5d, 0x00
.L_2:


//--------------------- .nv.shared._ZN7cutlass13device_kernelINS_4gemm6kernel13GemmUniversalIN4cute5tupleIJiiiiEEENS1_10collective13CollectiveMmaINS1_35MainloopSm100TmaUmmaWarpSpecializedILi4ELi2ELi4ENS5_IJNS4_1CILi1EEESB_SB_EEEEENS5_IJNSA_ILi64EEENSA_ILi256EEENSA_ILi32EEEEEENS_10tfloat32_tENS5_IJlSB_lEEESI_SJ_NS4_8TiledMMAINS4_8MMA_AtomIJNS4_17SM100_MMA_TF32_SSISI_SI_fLi64ELi256ELNS4_4UMMA5MajorE0ELSO_0ELNSN_7ScaleInE0ELSP_0EEEEEENS4_6LayoutISC_NS5_IJNSA_ILi0EEEST_ST_EEEEENS5_IJNS4_10UnderscoreESW_SW_EEEEENS4_13SM90_TMA_LOADENS4_14ComposedLayoutINS4_7SwizzleILi3ELi4ELi3EEENS4_18smem_ptr_flag_bitsILi32EEENSS_INS5_IJNSA_ILi8EEESG_EEENS5_IJSG_SB_EEEEEEEvNS4_8identityESZ_S19_vS1A_EENS_8epilogue10collective18CollectiveEpilogueINS1C_23Sm100TmaWarpSpecializedILi4ELi2ELi16ELb1ELb0EEEJSH_NS5_IJNSS_ISE_SB_EENSS_ISG_SB_EEEEESI_SJ_SI_SJ_NS1C_6fusion15FusionCallbacksIS1G_NS1K_17LinearCombinationISI_fSI_fLNS_15FloatRoundStyleE2EEESH_S1J_JEEENS4_5SM1004TMEM4LOAD26SM100_TMEM_LOAD_16dp128b8xESZ_S19_NS4_17SM75_U32x4_LDSM_NENS4_14SM90_TMA_STOREES19_NS4_17SM90_U32x4_STSM_NENS4_39AutoVectorizingCopyWithAssumedAlignmentILi128EEEEEEvvEEEEvNT_6ParamsE --------------------------
	.section	.nv.shared._ZN7cutlass13device_kernelINS_4gemm6kernel13GemmUniversalIN4cute5tupleIJiiiiEEENS1_10collective13CollectiveMmaINS1_35MainloopSm100TmaUmmaWarpSpecializedILi4ELi2ELi4ENS5_IJNS4_1CILi1EEESB_SB_EEEEENS5_IJNSA_ILi64EEENSA_ILi256EEENSA_ILi32EEEEEENS_10tfloat32_tENS5_IJlSB_lEEESI_SJ_NS4_8TiledMMAINS4_8MMA_AtomIJNS4_17SM100_MMA_TF32_SSISI_SI_fLi64ELi256ELNS4_4UMMA5MajorE0ELSO_0ELNSN_7ScaleInE0ELSP_0EEEEEENS4_6LayoutISC_NS5_IJNSA_ILi0EEEST_ST_EEEEENS5_IJNS4_10UnderscoreESW_SW_EEEEENS4_13SM90_TMA_LOADENS4_14ComposedLayoutINS4_7SwizzleILi3ELi4ELi3EEENS4_18smem_ptr_flag_bitsILi32EEENSS_INS5_IJNSA_ILi8EEESG_EEENS5_IJSG_SB_EEEEEEEvNS4_8identityESZ_S19_vS1A_EENS_8epilogue10collective18CollectiveEpilogueINS1C_23Sm100TmaWarpSpecializedILi4ELi2ELi16ELb1ELb0EEEJSH_NS5_IJNSS_ISE_SB_EENSS_ISG_SB_EEEEESI_SJ_SI_SJ_NS1C_6fusion15FusionCallbacksIS1G_NS1K_17LinearCombinationISI_fSI_fLNS_15FloatRoundStyleE2EEESH_S1J_JEEENS4_5SM1004TMEM4LOAD26SM100_TMEM_LOAD_16dp128b8xESZ_S19_NS4_17SM75_U32x4_LDSM_NENS4_14SM90_TMA_STOREES19_NS4_17SM90_U32x4_STSM_NENS4_39AutoVectorizingCopyWithAssumedAlignmentILi128EEEEEEvvEEEEvNT_6ParamsE,"aw",@nobits
	.sectionflags	@""
	.align	16
	.zero		1024


//--------------------- .nv.shared.reserved.0     --------------------------
	.section	.nv.shared.reserved.0,"aw",@nobits
	.weak		__nv_reservedSMEM_offset_0_alias
	.size		__nv_reservedSMEM_offset_0_alias, 0, 64
	.other		__nv_reservedSMEM_offset_0_alias,@"STO_CUDA_RESERVED_SHARED STV_DEFAULT"
__nv_reservedSMEM_offset_0_alias:
	.zero		0
.nv.shared.reserved.0:
	.zero		64
	.weak		__nv_reservedSMEM_tcgen05_partition
	.type		__nv_reservedSMEM_tcgen05_partition,@object
	.size		__nv_reservedSMEM_tcgen05_partition,(.L_0 - __nv_reservedSMEM_tcgen05_partition)
__nv_reservedSMEM_tcgen05_partition:
	.zero		32
.L_0:


//--------------------- .nv.global                --------------------------
	.section	.nv.global,"aw",@nobits
.nv.global:
	.type		_ZN40_INTERNAL_2e4c90aa_4_k_cu_828abce0_358524cute1_E,@object
	.size		_ZN40_INTERNAL_2e4c90aa_4_k_cu_828abce0_358524cute1_E,(_ZN40_INTERNAL_2e4c90aa_4_k_cu_828abce0_358524cuda3std3__45__cpo6cbeginE - _ZN40_INTERNAL_2e4c90aa_4_k_cu_828abce0_358524cute1_E)
_ZN40_INTERNAL_2e4c90aa_4_k_cu_828abce0_358524cute1_E:
	.zero		1
	.type		_ZN40_INTERNAL_2e4c90aa_4_k_cu_828abce0_358524cuda3std3__45__cpo6cbeginE,@object
	.size		_ZN40_INTERNAL_2e4c90aa_4_k_cu_828abce0_358524cuda3std3__45__cpo6cbeginE,(_ZN40_INTERNAL_2e4c90aa_4_k_cu_828abce0_358524cuda3std3__48in_placeE - _ZN40_INTERNAL_2e4c90aa_4_k_cu_828abce0_358524cuda3std3__45__cpo6cbeginE)
_ZN40_INTERNAL_2e4c90aa_4_k_cu_828abce0_358524cuda3std3__45__cpo6cbeginE:
	.zero		1
	.type		_ZN40_INTERNAL_2e4c90aa_4_k_cu_828abce0_358524cuda3std3__48in_placeE,@object
	.size		_ZN40_INTERNAL_2e4c90aa_4_k_cu_828abce0_358524cuda3std3__48in_placeE,(_ZN40_INTERNAL_2e4c90aa_4_k_cu_828abce0_358524cuda3std6ranges3__45__cpo9iter_moveE - _ZN40_INTERNAL_2e4c90aa_4_k_cu_828abce0_358524cuda3std3__48in_placeE)
_ZN40_INTERNAL_2e4c90aa_4_k_cu_828abce0_358524cuda3std3__48in_placeE:
	.zero		1
	.type		_ZN40_INTERNAL_2e4c90aa_4_k_cu_828abce0_358524cuda3std6ranges3__45__cpo9iter_moveE,@object
	.size		_ZN40_INTERNAL_2e4c90aa_4_k_cu_828abce0_358524cuda3std6ranges3__45__cpo9iter_moveE,(_ZN40_INTERNAL_2e4c90aa_4_k_cu_828abce0_358524cuda3std3__45__cpo5beginE - _ZN40_INTERNAL_2e4c90aa_4_k_cu_828abce0_358524cuda3std6ranges3__45__cpo9iter_moveE)
_ZN40_INTERNAL_2e4c90aa_4_k_cu_828abce0_358524cuda3std6ranges3__45__cpo9iter_moveE:
	.zero		1
	.type		_ZN40_INTERNAL_2e4c90aa_4_k_cu_828abce0_358524cuda3std3__45__cpo5beginE,@object
	.size		_ZN40_INTERNAL_2e4c90aa_4_k_cu_828abce0_358524cuda3std3__45__cpo5beginE,(_ZN40_INTERNAL_2e4c90aa_4_k_cu_828abce0_358524cuda3std3__442_GLOBAL__N__2e4c90aa_4_k_cu_828abce0_358526ignoreE - _ZN40_INTERNAL_2e4c90aa_4_k_cu_828abce0_358524cuda3std3__45__cpo5beginE)
_ZN40_INTERNAL_2e4c90aa_4_k_cu_828abce0_358524cuda3std3__45__cpo5beginE:
	.zero		1
	.type		_ZN40_INTERNAL_2e4c90aa_4_k_cu_828abce0_358524cuda3std3__442_GLOBAL__N__2e4c90aa_4_k_cu_828abce0_358526ignoreE,@object
	.size		_ZN40_INTERNAL_2e4c90aa_4_k_cu_828abce0_358524cuda3std3__442_GLOBAL__N__2e4c90aa_4_k_cu_828abce0_358526ignoreE,(_ZN40_INTERNAL_2e4c90aa_4_k_cu_828abce0_358524cute7productE - _ZN40_INTERNAL_2e4c90aa_4_k_cu_828abce0_358524cuda3std3__442_GLOBAL__N__2e4c90aa_4_k_cu_828abce0_358526ignoreE)
_ZN40_INTERNAL_2e4c90aa_4_k_cu_828abce0_358524cuda3std3__442_GLOBAL__N__2e4c90aa_4_k_cu_828abce0_358526ignoreE:
	.zero		1
	.type		_ZN40_INTERNAL_2e4c90aa_4_k_cu_828abce0_358524cute7productE,@object
	.size		_ZN40_INTERNAL_2e4c90aa_4_k_cu_828abce0_358524cute7productE,(_ZN40_INTERNAL_2e4c90aa_4_k_cu_828abce0_358524cuda3std3__45__cpo3endE - _ZN40_INTERNAL_2e4c90aa_4_k_cu_828abce0_358524cute7productE)
_ZN40_INTERNAL_2e4c90aa_4_k_cu_828abce0_358524cute7productE:
	.zero		1
	.type		_ZN40_INTERNAL_2e4c90aa_4_k_cu_828abce0_358524cuda3std3__45__cpo3endE,@object
	.size		_ZN40_INTERNAL_2e4c90aa_4_k_cu_828abce0_358524cuda3std3__45__cpo3endE,(_ZN40_INTERNAL_2e4c90aa_4_k_cu_828abce0_358524cuda3std3__419piecewise_constructE - _ZN40_INTERNAL_2e4c90aa_4_k_cu_828abce0_358524cuda3std3__45__cpo3endE)
_ZN40_INTERNAL_2e4c90aa_4_k_cu_828abce0_358524cuda3std3__45__cpo3endE:
	.zero		1
	.type		_ZN40_INTERNAL_2e4c90aa_4_k_cu_828abce0_358524cuda3std3__419piecewise_constructE,@object
	.size		_ZN40_INTERNAL_2e4c90aa_4_k_cu_828abce0_358524cuda3std3__419piecewise_constructE,(_ZN40_INTERNAL_2e4c90aa_4_k_cu_828abce0_358524cuda3std3__45__cpo4cendE - _ZN40_INTERNAL_2e4c90aa_4_k_cu_828abce0_358524cuda3std3__419piecewise_constructE)
_ZN40_INTERNAL_2e4c90aa_4_k_cu_828abce0_358524cuda3std3__419piecewise_constructE:
	.zero		1
	.type		_ZN40_INTERNAL_2e4c90aa_4_k_cu_828abce0_358524cuda3std3__45__cpo4cendE,@object
	.size		_ZN40_INTERNAL_2e4c90aa_4_k_cu_828abce0_358524cuda3std3__45__cpo4cendE,(_ZN40_INTERNAL_2e4c90aa_4_k_cu_828abce0_358524cuda3std6ranges3__45__cpo4swapE - _ZN40_INTERNAL_2e4c90aa_4_k_cu_828abce0_358524cuda3std3__45__cpo4cendE)
_ZN40_INTERNAL_2e4c90aa_4_k_cu_828abce0_358524cuda3std3__45__cpo4cendE:
	.zero		1
	.type		_ZN40_INTERNAL_2e4c90aa_4_k_cu_828abce0_358524cuda3std6ranges3__45__cpo4swapE,@object
	.size		_ZN40_INTERNAL_2e4c90aa_4_k_cu_828abce0_358524cuda3std6ranges3__45__cpo4swapE,(.L_10 - _ZN40_INTERNAL_2e4c90aa_4_k_cu_828abce0_358524cuda3std6ranges3__45__cpo4swapE)
_ZN40_INTERNAL_2e4c90aa_4_k_cu_828abce0_358524cuda3std6ranges3__45__cpo4swapE:
	.zero		1
.L_10:


//--------------------- .nv.constant0._ZN7cutlass13device_kernelINS_4gemm6kernel13GemmUniversalIN4cute5tupleIJiiiiEEENS1_10collective13CollectiveMmaINS1_35MainloopSm100TmaUmmaWarpSpecializedILi4ELi2ELi4ENS5_IJNS4_1CILi1EEESB_SB_EEEEENS5_IJNSA_ILi64EEENSA_ILi256EEENSA_ILi32EEEEEENS_10tfloat32_tENS5_IJlSB_lEEESI_SJ_NS4_8TiledMMAINS4_8MMA_AtomIJNS4_17SM100_MMA_TF32_SSISI_SI_fLi64ELi256ELNS4_4UMMA5MajorE0ELSO_0ELNSN_7ScaleInE0ELSP_0EEEEEENS4_6LayoutISC_NS5_IJNSA_ILi0EEEST_ST_EEEEENS5_IJNS4_10UnderscoreESW_SW_EEEEENS4_13SM90_TMA_LOADENS4_14ComposedLayoutINS4_7SwizzleILi3ELi4ELi3EEENS4_18smem_ptr_flag_bitsILi32EEENSS_INS5_IJNSA_ILi8EEESG_EEENS5_IJSG_SB_EEEEEEEvNS4_8identityESZ_S19_vS1A_EENS_8epilogue10collective18CollectiveEpilogueINS1C_23Sm100TmaWarpSpecializedILi4ELi2ELi16ELb1ELb0EEEJSH_NS5_IJNSS_ISE_SB_EENSS_ISG_SB_EEEEESI_SJ_SI_SJ_NS1C_6fusion15FusionCallbacksIS1G_NS1K_17LinearCombinationISI_fSI_fLNS_15FloatRoundStyleE2EEESH_S1J_JEEENS4_5SM1004TMEM4LOAD26SM100_TMEM_LOAD_16dp128b8xESZ_S19_NS4_17SM75_U32x4_LDSM_NENS4_14SM90_TMA_STOREES19_NS4_17SM90_U32x4_STSM_NENS4_39AutoVectorizingCopyWithAssumedAlignmentILi128EEEEEEvvEEEEvNT_6ParamsE --------------------------
	.section	.nv.constant0._ZN7cutlass13device_kernelINS_4gemm6kernel13GemmUniversalIN4cute5tupleIJiiiiEEENS1_10collective13CollectiveMmaINS1_35MainloopSm100TmaUmmaWarpSpecializedILi4ELi2ELi4ENS5_IJNS4_1CILi1EEESB_SB_EEEEENS5_IJNSA_ILi64EEENSA_ILi256EEENSA_ILi32EEEEEENS_10tfloat32_tENS5_IJlSB_lEEESI_SJ_NS4_8TiledMMAINS4_8MMA_AtomIJNS4_17SM100_MMA_TF32_SSISI_SI_fLi64ELi256ELNS4_4UMMA5MajorE0ELSO_0ELNSN_7ScaleInE0ELSP_0EEEEEENS4_6LayoutISC_NS5_IJNSA_ILi0EEEST_ST_EEEEENS5_IJNS4_10UnderscoreESW_SW_EEEEENS4_13SM90_TMA_LOADENS4_14ComposedLayoutINS4_7SwizzleILi3ELi4ELi3EEENS4_18smem_ptr_flag_bitsILi32EEENSS_INS5_IJNSA_ILi8EEESG_EEENS5_IJSG_SB_EEEEEEEvNS4_8identityESZ_S19_vS1A_EENS_8epilogue10collective18CollectiveEpilogueINS1C_23Sm100TmaWarpSpecializedILi4ELi2ELi16ELb1ELb0EEEJSH_NS5_IJNSS_ISE_SB_EENSS_ISG_SB_EEEEESI_SJ_SI_SJ_NS1C_6fusion15FusionCallbacksIS1G_NS1K_17LinearCombinationISI_fSI_fLNS_15FloatRoundStyleE2EEESH_S1J_JEEENS4_5SM1004TMEM4LOAD26SM100_TMEM_LOAD_16dp128b8xESZ_S19_NS4_17SM75_U32x4_LDSM_NENS4_14SM90_TMA_STOREES19_NS4_17SM90_U32x4_STSM_NENS4_39AutoVectorizingCopyWithAssumedAlignmentILi128EEEEEEvvEEEEvNT_6ParamsE,"a",@progbits
	.sectionflags	@""
	.align	4
.nv.constant0._ZN7cutlass13device_kernelINS_4gemm6kernel13GemmUniversalIN4cute5tupleIJiiiiEEENS1_10collective13CollectiveMmaINS1_35MainloopSm100TmaUmmaWarpSpecializedILi4ELi2ELi4ENS5_IJNS4_1CILi1EEESB_SB_EEEEENS5_IJNSA_ILi64EEENSA_ILi256EEENSA_ILi32EEEEEENS_10tfloat32_tENS5_IJlSB_lEEESI_SJ_NS4_8TiledMMAINS4_8MMA_AtomIJNS4_17SM100_MMA_TF32_SSISI_SI_fLi64ELi256ELNS4_4UMMA5MajorE0ELSO_0ELNSN_7ScaleInE0ELSP_0EEEEEENS4_6LayoutISC_NS5_IJNSA_ILi0EEEST_ST_EEEEENS5_IJNS4_10UnderscoreESW_SW_EEEEENS4_13SM90_TMA_LOADENS4_14ComposedLayoutINS4_7SwizzleILi3ELi4ELi3EEENS4_18smem_ptr_flag_bitsILi32EEENSS_INS5_IJNSA_ILi8EEESG_EEENS5_IJSG_SB_EEEEEEEvNS4_8identityESZ_S19_vS1A_EENS_8epilogue10collective18CollectiveEpilogueINS1C_23Sm100TmaWarpSpecializedILi4ELi2ELi16ELb1ELb0EEEJSH_NS5_IJNSS_ISE_SB_EENSS_ISG_SB_EEEEESI_SJ_SI_SJ_NS1C_6fusion15FusionCallbacksIS1G_NS1K_17LinearCombinationISI_fSI_fLNS_15FloatRoundStyleE2EEESH_S1J_JEEENS4_5SM1004TMEM4LOAD26SM100_TMEM_LOAD_16dp128b8xESZ_S19_NS4_17SM75_U32x4_LDSM_NENS4_14SM90_TMA_STOREES19_NS4_17SM90_U32x4_STSM_NENS4_39AutoVectorizingCopyWithAssumedAlignmentILi128EEEEEEvvEEEEvNT_6ParamsE:
	.zero		2944


//--------------------- SYMBOLS --------------------------

	.type		.nv.reservedSmem.offset0,@object
	.size		.nv.reservedSmem.offset0,0x4
	.type		.nv.reservedSmem.cap,@object
	.size		.nv.reservedSmem.cap,0x4
	.type		__assertfail,@function
